//
// Generated by NVIDIA NVVM Compiler
//
// Compiler Build ID: CL-36424714
// Cuda compilation tools, release 13.0, V13.0.88
// Based on NVVM 20.0.0
//

.version 9.0
.target sm_100
.address_size 64

	// .globl	_Z12setup_kernelP17curandStateXORWOWmi
.global .align 4 .b8 precalc_xorwow_matrix[102400];
.global .align 4 .b8 precalc_xorwow_offset_matrix[102400];
.global .align 4 .b8 mrg32k3aM1[2304];
.global .align 4 .b8 mrg32k3aM2[2304];
.global .align 4 .b8 mrg32k3aM1SubSeq[2016];
.global .align 4 .b8 mrg32k3aM2SubSeq[2016];
.global .align 4 .b8 mrg32k3aM1Seq[2304];
.global .align 4 .b8 mrg32k3aM2Seq[2304];
.const .align 8 .b8 __cr_lgamma_table[72];
.global .align 1 .b8 _ZN34_INTERNAL_9bf679b4_4_k_cu_beac713f4cuda3std3__45__cpo5beginE[1];
.global .align 1 .b8 _ZN34_INTERNAL_9bf679b4_4_k_cu_beac713f4cuda3std3__45__cpo3endE[1];
.global .align 1 .b8 _ZN34_INTERNAL_9bf679b4_4_k_cu_beac713f4cuda3std3__45__cpo6cbeginE[1];
.global .align 1 .b8 _ZN34_INTERNAL_9bf679b4_4_k_cu_beac713f4cuda3std3__45__cpo4cendE[1];
.global .align 1 .b8 _ZN34_INTERNAL_9bf679b4_4_k_cu_beac713f4cuda3std3__45__cpo6rbeginE[1];
.global .align 1 .b8 _ZN34_INTERNAL_9bf679b4_4_k_cu_beac713f4cuda3std3__45__cpo4rendE[1];
.global .align 1 .b8 _ZN34_INTERNAL_9bf679b4_4_k_cu_beac713f4cuda3std3__45__cpo7crbeginE[1];
.global .align 1 .b8 _ZN34_INTERNAL_9bf679b4_4_k_cu_beac713f4cuda3std3__45__cpo5crendE[1];
.global .align 1 .b8 _ZN34_INTERNAL_9bf679b4_4_k_cu_beac713f4cuda3std3__436_GLOBAL__N__9bf679b4_4_k_cu_beac713f6ignoreE[1];
.global .align 1 .b8 _ZN34_INTERNAL_9bf679b4_4_k_cu_beac713f4cuda3std3__419piecewise_constructE[1];
.global .align 1 .b8 _ZN34_INTERNAL_9bf679b4_4_k_cu_beac713f4cuda3std3__48in_placeE[1];
.global .align 1 .b8 _ZN34_INTERNAL_9bf679b4_4_k_cu_beac713f4cuda3std3__420unreachable_sentinelE[1];
.global .align 1 .b8 _ZN34_INTERNAL_9bf679b4_4_k_cu_beac713f4cuda3std3__47nulloptE[1];
.global .align 1 .b8 _ZN34_INTERNAL_9bf679b4_4_k_cu_beac713f4cuda3std3__48unexpectE[1];
.global .align 1 .b8 _ZN34_INTERNAL_9bf679b4_4_k_cu_beac713f4cuda3std6ranges3__45__cpo4swapE[1];
.global .align 1 .b8 _ZN34_INTERNAL_9bf679b4_4_k_cu_beac713f4cuda3std6ranges3__45__cpo9iter_moveE[1];
.global .align 1 .b8 _ZN34_INTERNAL_9bf679b4_4_k_cu_beac713f4cuda3std6ranges3__45__cpo5beginE[1];
.global .align 1 .b8 _ZN34_INTERNAL_9bf679b4_4_k_cu_beac713f4cuda3std6ranges3__45__cpo3endE[1];
.global .align 1 .b8 _ZN34_INTERNAL_9bf679b4_4_k_cu_beac713f4cuda3std6ranges3__45__cpo6cbeginE[1];
.global .align 1 .b8 _ZN34_INTERNAL_9bf679b4_4_k_cu_beac713f4cuda3std6ranges3__45__cpo4cendE[1];
.global .align 1 .b8 _ZN34_INTERNAL_9bf679b4_4_k_cu_beac713f4cuda3std6ranges3__45__cpo7advanceE[1];
.global .align 1 .b8 _ZN34_INTERNAL_9bf679b4_4_k_cu_beac713f4cuda3std6ranges3__45__cpo9iter_swapE[1];
.global .align 1 .b8 _ZN34_INTERNAL_9bf679b4_4_k_cu_beac713f4cuda3std6ranges3__45__cpo4nextE[1];
.global .align 1 .b8 _ZN34_INTERNAL_9bf679b4_4_k_cu_beac713f4cuda3std6ranges3__45__cpo4prevE[1];
.global .align 1 .b8 _ZN34_INTERNAL_9bf679b4_4_k_cu_beac713f4cuda3std6ranges3__45__cpo4dataE[1];
.global .align 1 .b8 _ZN34_INTERNAL_9bf679b4_4_k_cu_beac713f4cuda3std6ranges3__45__cpo5cdataE[1];
.global .align 1 .b8 _ZN34_INTERNAL_9bf679b4_4_k_cu_beac713f4cuda3std6ranges3__45__cpo4sizeE[1];
.global .align 1 .b8 _ZN34_INTERNAL_9bf679b4_4_k_cu_beac713f4cuda3std6ranges3__45__cpo5ssizeE[1];
.global .align 1 .b8 _ZN34_INTERNAL_9bf679b4_4_k_cu_beac713f4cuda3std6ranges3__45__cpo8distanceE[1];
.global .align 1 .b8 _ZN34_INTERNAL_9bf679b4_4_k_cu_beac713f6thrust24THRUST_300001_SM_1000_NS8cuda_cub3parE[1];
.global .align 1 .b8 _ZN34_INTERNAL_9bf679b4_4_k_cu_beac713f6thrust24THRUST_300001_SM_1000_NS8cuda_cub10par_nosyncE[1];
.global .align 1 .b8 _ZN34_INTERNAL_9bf679b4_4_k_cu_beac713f6thrust24THRUST_300001_SM_1000_NS6system6detail10sequential3seqE[1];
.global .align 1 .b8 _ZN34_INTERNAL_9bf679b4_4_k_cu_beac713f6thrust24THRUST_300001_SM_1000_NS6system3cpp3parE[1];
.global .align 1 .b8 _ZN34_INTERNAL_9bf679b4_4_k_cu_beac713f6thrust24THRUST_300001_SM_1000_NS12placeholders2_1E[1];
.global .align 1 .b8 _ZN34_INTERNAL_9bf679b4_4_k_cu_beac713f6thrust24THRUST_300001_SM_1000_NS12placeholders2_2E[1];
.global .align 1 .b8 _ZN34_INTERNAL_9bf679b4_4_k_cu_beac713f6thrust24THRUST_300001_SM_1000_NS12placeholders2_3E[1];
.global .align 1 .b8 _ZN34_INTERNAL_9bf679b4_4_k_cu_beac713f6thrust24THRUST_300001_SM_1000_NS12placeholders2_4E[1];
.global .align 1 .b8 _ZN34_INTERNAL_9bf679b4_4_k_cu_beac713f6thrust24THRUST_300001_SM_1000_NS12placeholders2_5E[1];
.global .align 1 .b8 _ZN34_INTERNAL_9bf679b4_4_k_cu_beac713f6thrust24THRUST_300001_SM_1000_NS12placeholders2_6E[1];
.global .align 1 .b8 _ZN34_INTERNAL_9bf679b4_4_k_cu_beac713f6thrust24THRUST_300001_SM_1000_NS12placeholders2_7E[1];
.global .align 1 .b8 _ZN34_INTERNAL_9bf679b4_4_k_cu_beac713f6thrust24THRUST_300001_SM_1000_NS12placeholders2_8E[1];
.global .align 1 .b8 _ZN34_INTERNAL_9bf679b4_4_k_cu_beac713f6thrust24THRUST_300001_SM_1000_NS12placeholders2_9E[1];
.global .align 1 .b8 _ZN34_INTERNAL_9bf679b4_4_k_cu_beac713f6thrust24THRUST_300001_SM_1000_NS12placeholders3_10E[1];
.global .align 1 .b8 _ZN34_INTERNAL_9bf679b4_4_k_cu_beac713f6thrust24THRUST_300001_SM_1000_NS3seqE[1];
.global .align 1 .b8 _ZN34_INTERNAL_9bf679b4_4_k_cu_beac713f6thrust24THRUST_300001_SM_1000_NS6deviceE[1];

.visible .entry _Z12setup_kernelP17curandStateXORWOWmi(
	.param .u64 .ptr .align 1 _Z12setup_kernelP17curandStateXORWOWmi_param_0,
	.param .u64 _Z12setup_kernelP17curandStateXORWOWmi_param_1,
	.param .u32 _Z12setup_kernelP17curandStateXORWOWmi_param_2
)
{
	.reg .pred 	%p<25>;
	.reg .b32 	%r<414>;
	.reg .b64 	%rd<19>;

	ld.param.u64 	%rd8, [_Z12setup_kernelP17curandStateXORWOWmi_param_0];
	ld.param.u64 	%rd9, [_Z12setup_kernelP17curandStateXORWOWmi_param_1];
	ld.param.u32 	%r183, [_Z12setup_kernelP17curandStateXORWOWmi_param_2];
	mov.u32 	%r184, %ctaid.x;
	mov.u32 	%r185, %ntid.x;
	mov.u32 	%r186, %tid.x;
	mad.lo.s32 	%r1, %r184, %r185, %r186;
	setp.ge.s32 	%p1, %r1, %r183;
	@%p1 bra 	$L__BB0_44;
	cvta.to.global.u64 	%rd10, %rd8;
	cvt.s64.s32 	%rd18, %r1;
	mul.wide.s32 	%rd11, %r1, 48;
	add.s64 	%rd2, %rd10, %rd11;
	cvt.u32.u64 	%r187, %rd9;
	xor.b32  	%r188, %r187, -1429050551;
	mul.lo.s32 	%r189, %r188, 1099087573;
	{ .reg .b32 tmp; mov.b64 {tmp, %r190}, %rd9; }
	xor.b32  	%r191, %r190, -136515619;
	mul.lo.s32 	%r192, %r191, -1703105765;
	add.s32 	%r193, %r189, %r192;
	add.s32 	%r194, %r193, 6615241;
	add.s32 	%r195, %r189, 123456789;
	st.global.v2.u32 	[%rd2], {%r194, %r195};
	xor.b32  	%r196, %r189, 362436069;
	add.s32 	%r197, %r192, 521288629;
	st.global.v2.u32 	[%rd2+8], {%r196, %r197};
	xor.b32  	%r198, %r192, 88675123;
	add.s32 	%r199, %r189, 5783321;
	st.global.v2.u32 	[%rd2+16], {%r198, %r199};
	setp.eq.s32 	%p2, %r1, 0;
	@%p2 bra 	$L__BB0_43;
	mov.b32 	%r320, 0;
$L__BB0_3:
	and.b64  	%rd4, %rd18, 3;
	setp.eq.s64 	%p3, %rd4, 0;
	@%p3 bra 	$L__BB0_42;
	mul.wide.u32 	%rd12, %r320, 3200;
	mov.u64 	%rd13, precalc_xorwow_matrix;
	add.s64 	%rd5, %rd13, %rd12;
	cvt.u32.u64 	%r3, %rd4;
	mov.b32 	%r321, 0;
$L__BB0_5:
	mov.b32 	%r334, 0;
	mov.u32 	%r335, %r334;
	mov.u32 	%r336, %r334;
	mov.u32 	%r337, %r334;
	mov.u32 	%r338, %r334;
	mov.u32 	%r327, %r334;
$L__BB0_6:
	mul.wide.u32 	%rd14, %r327, 4;
	add.s64 	%rd15, %rd2, %rd14;
	ld.global.u32 	%r11, [%rd15+4];
	shl.b32 	%r12, %r327, 5;
	mov.b32 	%r333, 0;
$L__BB0_7:
	.pragma "nounroll";
	shr.u32 	%r204, %r11, %r333;
	and.b32  	%r205, %r204, 1;
	setp.eq.b32 	%p4, %r205, 1;
	not.pred 	%p5, %p4;
	add.s32 	%r206, %r12, %r333;
	mul.lo.s32 	%r207, %r206, 5;
	mul.wide.u32 	%rd16, %r207, 4;
	add.s64 	%rd6, %rd5, %rd16;
	@%p5 bra 	$L__BB0_9;
	ld.global.u32 	%r208, [%rd6];
	xor.b32  	%r338, %r338, %r208;
	ld.global.u32 	%r209, [%rd6+4];
	xor.b32  	%r337, %r337, %r209;
	ld.global.u32 	%r210, [%rd6+8];
	xor.b32  	%r336, %r336, %r210;
	ld.global.u32 	%r211, [%rd6+12];
	xor.b32  	%r335, %r335, %r211;
	ld.global.u32 	%r212, [%rd6+16];
	xor.b32  	%r334, %r334, %r212;
$L__BB0_9:
	and.b32  	%r214, %r204, 2;
	setp.eq.s32 	%p6, %r214, 0;
	@%p6 bra 	$L__BB0_11;
	ld.global.u32 	%r215, [%rd6+20];
	xor.b32  	%r338, %r338, %r215;
	ld.global.u32 	%r216, [%rd6+24];
	xor.b32  	%r337, %r337, %r216;
	ld.global.u32 	%r217, [%rd6+28];
	xor.b32  	%r336, %r336, %r217;
	ld.global.u32 	%r218, [%rd6+32];
	xor.b32  	%r335, %r335, %r218;
	ld.global.u32 	%r219, [%rd6+36];
	xor.b32  	%r334, %r334, %r219;
$L__BB0_11:
	and.b32  	%r221, %r204, 4;
	setp.eq.s32 	%p7, %r221, 0;
	@%p7 bra 	$L__BB0_13;
	ld.global.u32 	%r222, [%rd6+40];
	xor.b32  	%r338, %r338, %r222;
	ld.global.u32 	%r223, [%rd6+44];
	xor.b32  	%r337, %r337, %r223;
	ld.global.u32 	%r224, [%rd6+48];
	xor.b32  	%r336, %r336, %r224;
	ld.global.u32 	%r225, [%rd6+52];
	xor.b32  	%r335, %r335, %r225;
	ld.global.u32 	%r226, [%rd6+56];
	xor.b32  	%r334, %r334, %r226;
$L__BB0_13:
	and.b32  	%r228, %r204, 8;
	setp.eq.s32 	%p8, %r228, 0;
	@%p8 bra 	$L__BB0_15;
	ld.global.u32 	%r229, [%rd6+60];
	xor.b32  	%r338, %r338, %r229;
	ld.global.u32 	%r230, [%rd6+64];
	xor.b32  	%r337, %r337, %r230;
	ld.global.u32 	%r231, [%rd6+68];
	xor.b32  	%r336, %r336, %r231;
	ld.global.u32 	%r232, [%rd6+72];
	xor.b32  	%r335, %r335, %r232;
	ld.global.u32 	%r233, [%rd6+76];
	xor.b32  	%r334, %r334, %r233;
$L__BB0_15:
	and.b32  	%r235, %r204, 16;
	setp.eq.s32 	%p9, %r235, 0;
	@%p9 bra 	$L__BB0_17;
	ld.global.u32 	%r236, [%rd6+80];
	xor.b32  	%r338, %r338, %r236;
	ld.global.u32 	%r237, [%rd6+84];
	xor.b32  	%r337, %r337, %r237;
	ld.global.u32 	%r238, [%rd6+88];
	xor.b32  	%r336, %r336, %r238;
	ld.global.u32 	%r239, [%rd6+92];
	xor.b32  	%r335, %r335, %r239;
	ld.global.u32 	%r240, [%rd6+96];
	xor.b32  	%r334, %r334, %r240;
$L__BB0_17:
	and.b32  	%r242, %r204, 32;
	setp.eq.s32 	%p10, %r242, 0;
	@%p10 bra 	$L__BB0_19;
	ld.global.u32 	%r243, [%rd6+100];
	xor.b32  	%r338, %r338, %r243;
	ld.global.u32 	%r244, [%rd6+104];
	xor.b32  	%r337, %r337, %r244;
	ld.global.u32 	%r245, [%rd6+108];
	xor.b32  	%r336, %r336, %r245;
	ld.global.u32 	%r246, [%rd6+112];
	xor.b32  	%r335, %r335, %r246;
	ld.global.u32 	%r247, [%rd6+116];
	xor.b32  	%r334, %r334, %r247;
$L__BB0_19:
	and.b32  	%r249, %r204, 64;
	setp.eq.s32 	%p11, %r249, 0;
	@%p11 bra 	$L__BB0_21;
	ld.global.u32 	%r250, [%rd6+120];
	xor.b32  	%r338, %r338, %r250;
	ld.global.u32 	%r251, [%rd6+124];
	xor.b32  	%r337, %r337, %r251;
	ld.global.u32 	%r252, [%rd6+128];
	xor.b32  	%r336, %r336, %r252;
	ld.global.u32 	%r253, [%rd6+132];
	xor.b32  	%r335, %r335, %r253;
	ld.global.u32 	%r254, [%rd6+136];
	xor.b32  	%r334, %r334, %r254;
$L__BB0_21:
	and.b32  	%r256, %r204, 128;
	setp.eq.s32 	%p12, %r256, 0;
	@%p12 bra 	$L__BB0_23;
	ld.global.u32 	%r257, [%rd6+140];
	xor.b32  	%r338, %r338, %r257;
	ld.global.u32 	%r258, [%rd6+144];
	xor.b32  	%r337, %r337, %r258;
	ld.global.u32 	%r259, [%rd6+148];
	xor.b32  	%r336, %r336, %r259;
	ld.global.u32 	%r260, [%rd6+152];
	xor.b32  	%r335, %r335, %r260;
	ld.global.u32 	%r261, [%rd6+156];
	xor.b32  	%r334, %r334, %r261;
$L__BB0_23:
	and.b32  	%r263, %r204, 256;
	setp.eq.s32 	%p13, %r263, 0;
	@%p13 bra 	$L__BB0_25;
	ld.global.u32 	%r264, [%rd6+160];
	xor.b32  	%r338, %r338, %r264;
	ld.global.u32 	%r265, [%rd6+164];
	xor.b32  	%r337, %r337, %r265;
	ld.global.u32 	%r266, [%rd6+168];
	xor.b32  	%r336, %r336, %r266;
	ld.global.u32 	%r267, [%rd6+172];
	xor.b32  	%r335, %r335, %r267;
	ld.global.u32 	%r268, [%rd6+176];
	xor.b32  	%r334, %r334, %r268;
$L__BB0_25:
	and.b32  	%r270, %r204, 512;
	setp.eq.s32 	%p14, %r270, 0;
	@%p14 bra 	$L__BB0_27;
	ld.global.u32 	%r271, [%rd6+180];
	xor.b32  	%r338, %r338, %r271;
	ld.global.u32 	%r272, [%rd6+184];
	xor.b32  	%r337, %r337, %r272;
	ld.global.u32 	%r273, [%rd6+188];
	xor.b32  	%r336, %r336, %r273;
	ld.global.u32 	%r274, [%rd6+192];
	xor.b32  	%r335, %r335, %r274;
	ld.global.u32 	%r275, [%rd6+196];
	xor.b32  	%r334, %r334, %r275;
$L__BB0_27:
	and.b32  	%r277, %r204, 1024;
	setp.eq.s32 	%p15, %r277, 0;
	@%p15 bra 	$L__BB0_29;
	ld.global.u32 	%r278, [%rd6+200];
	xor.b32  	%r338, %r338, %r278;
	ld.global.u32 	%r279, [%rd6+204];
	xor.b32  	%r337, %r337, %r279;
	ld.global.u32 	%r280, [%rd6+208];
	xor.b32  	%r336, %r336, %r280;
	ld.global.u32 	%r281, [%rd6+212];
	xor.b32  	%r335, %r335, %r281;
	ld.global.u32 	%r282, [%rd6+216];
	xor.b32  	%r334, %r334, %r282;
$L__BB0_29:
	and.b32  	%r284, %r204, 2048;
	setp.eq.s32 	%p16, %r284, 0;
	@%p16 bra 	$L__BB0_31;
	ld.global.u32 	%r285, [%rd6+220];
	xor.b32  	%r338, %r338, %r285;
	ld.global.u32 	%r286, [%rd6+224];
	xor.b32  	%r337, %r337, %r286;
	ld.global.u32 	%r287, [%rd6+228];
	xor.b32  	%r336, %r336, %r287;
	ld.global.u32 	%r288, [%rd6+232];
	xor.b32  	%r335, %r335, %r288;
	ld.global.u32 	%r289, [%rd6+236];
	xor.b32  	%r334, %r334, %r289;
$L__BB0_31:
	and.b32  	%r291, %r204, 4096;
	setp.eq.s32 	%p17, %r291, 0;
	@%p17 bra 	$L__BB0_33;
	ld.global.u32 	%r292, [%rd6+240];
	xor.b32  	%r338, %r338, %r292;
	ld.global.u32 	%r293, [%rd6+244];
	xor.b32  	%r337, %r337, %r293;
	ld.global.u32 	%r294, [%rd6+248];
	xor.b32  	%r336, %r336, %r294;
	ld.global.u32 	%r295, [%rd6+252];
	xor.b32  	%r335, %r335, %r295;
	ld.global.u32 	%r296, [%rd6+256];
	xor.b32  	%r334, %r334, %r296;
$L__BB0_33:
	and.b32  	%r298, %r204, 8192;
	setp.eq.s32 	%p18, %r298, 0;
	@%p18 bra 	$L__BB0_35;
	ld.global.u32 	%r299, [%rd6+260];
	xor.b32  	%r338, %r338, %r299;
	ld.global.u32 	%r300, [%rd6+264];
	xor.b32  	%r337, %r337, %r300;
	ld.global.u32 	%r301, [%rd6+268];
	xor.b32  	%r336, %r336, %r301;
	ld.global.u32 	%r302, [%rd6+272];
	xor.b32  	%r335, %r335, %r302;
	ld.global.u32 	%r303, [%rd6+276];
	xor.b32  	%r334, %r334, %r303;
$L__BB0_35:
	and.b32  	%r305, %r204, 16384;
	setp.eq.s32 	%p19, %r305, 0;
	@%p19 bra 	$L__BB0_37;
	ld.global.u32 	%r306, [%rd6+280];
	xor.b32  	%r338, %r338, %r306;
	ld.global.u32 	%r307, [%rd6+284];
	xor.b32  	%r337, %r337, %r307;
	ld.global.u32 	%r308, [%rd6+288];
	xor.b32  	%r336, %r336, %r308;
	ld.global.u32 	%r309, [%rd6+292];
	xor.b32  	%r335, %r335, %r309;
	ld.global.u32 	%r310, [%rd6+296];
	xor.b32  	%r334, %r334, %r310;
$L__BB0_37:
	and.b32  	%r312, %r204, 32768;
	setp.eq.s32 	%p20, %r312, 0;
	@%p20 bra 	$L__BB0_39;
	ld.global.u32 	%r313, [%rd6+300];
	xor.b32  	%r338, %r338, %r313;
	ld.global.u32 	%r314, [%rd6+304];
	xor.b32  	%r337, %r337, %r314;
	ld.global.u32 	%r315, [%rd6+308];
	xor.b32  	%r336, %r336, %r315;
	ld.global.u32 	%r316, [%rd6+312];
	xor.b32  	%r335, %r335, %r316;
	ld.global.u32 	%r317, [%rd6+316];
	xor.b32  	%r334, %r334, %r317;
$L__BB0_39:
	add.s32 	%r333, %r333, 16;
	setp.ne.s32 	%p21, %r333, 32;
	@%p21 bra 	$L__BB0_7;
	mad.lo.s32 	%r318, %r327, -31, %r12;
	add.s32 	%r327, %r318, 1;
	setp.ne.s32 	%p22, %r327, 5;
	@%p22 bra 	$L__BB0_6;
	st.global.u32 	[%rd2+4], %r338;
	st.global.u32 	[%rd2+8], %r337;
	st.global.u32 	[%rd2+12], %r336;
	st.global.u32 	[%rd2+16], %r335;
	st.global.u32 	[%rd2+20], %r334;
	add.s32 	%r321, %r321, 1;
	setp.lt.u32 	%p23, %r321, %r3;
	@%p23 bra 	$L__BB0_5;
$L__BB0_42:
	shr.u64 	%rd7, %rd18, 2;
	add.s32 	%r320, %r320, 1;
	setp.gt.u64 	%p24, %rd18, 3;
	mov.u64 	%rd18, %rd7;
	@%p24 bra 	$L__BB0_3;
$L__BB0_43:
	mov.b32 	%r319, 0;
	st.global.v2.u32 	[%rd2+24], {%r319, %r319};
	st.global.u32 	[%rd2+32], %r319;
	mov.b64 	%rd17, 0;
	st.global.u64 	[%rd2+40], %rd17;
$L__BB0_44:
	ret;

}
	// .globl	_Z15calculateDepthsPKdS0_PiiiiiP17curandStateXORWOW
.visible .entry _Z15calculateDepthsPKdS0_PiiiiiP17curandStateXORWOW(
	.param .u64 .ptr .align 1 _Z15calculateDepthsPKdS0_PiiiiiP17curandStateXORWOW_param_0,
	.param .u64 .ptr .align 1 _Z15calculateDepthsPKdS0_PiiiiiP17curandStateXORWOW_param_1,
	.param .u64 .ptr .align 1 _Z15calculateDepthsPKdS0_PiiiiiP17curandStateXORWOW_param_2,
	.param .u32 _Z15calculateDepthsPKdS0_PiiiiiP17curandStateXORWOW_param_3,
	.param .u32 _Z15calculateDepthsPKdS0_PiiiiiP17curandStateXORWOW_param_4,
	.param .u32 _Z15calculateDepthsPKdS0_PiiiiiP17curandStateXORWOW_param_5,
	.param .u32 _Z15calculateDepthsPKdS0_PiiiiiP17curandStateXORWOW_param_6,
	.param .u64 .ptr .align 1 _Z15calculateDepthsPKdS0_PiiiiiP17curandStateXORWOW_param_7
)
{
	.local .align 16 .b8 	__local_depot1[65536];
	.reg .b64 	%SP;
	.reg .b64 	%SPL;
	.reg .pred 	%p<92>;
	.reg .b32 	%r<586>;
	.reg .b32 	%f<28>;
	.reg .b64 	%rd<177>;
	.reg .b64 	%fd<94>;

	mov.u64 	%SPL, __local_depot1;
	ld.param.u64 	%rd27, [_Z15calculateDepthsPKdS0_PiiiiiP17curandStateXORWOW_param_0];
	ld.param.u64 	%rd24, [_Z15calculateDepthsPKdS0_PiiiiiP17curandStateXORWOW_param_1];
	ld.param.u32 	%r246, [_Z15calculateDepthsPKdS0_PiiiiiP17curandStateXORWOW_param_3];
	ld.param.u32 	%r249, [_Z15calculateDepthsPKdS0_PiiiiiP17curandStateXORWOW_param_4];
	ld.param.u32 	%r247, [_Z15calculateDepthsPKdS0_PiiiiiP17curandStateXORWOW_param_5];
	ld.param.u32 	%r248, [_Z15calculateDepthsPKdS0_PiiiiiP17curandStateXORWOW_param_6];
	cvta.to.global.u64 	%rd1, %rd27;
	add.u64 	%rd2, %SPL, 0;
	add.u64 	%rd3, %SPL, 16384;
	add.u64 	%rd4, %SPL, 32768;
	add.u64 	%rd5, %SPL, 49152;
	mov.u32 	%r250, %ctaid.x;
	mov.u32 	%r251, %ntid.x;
	mov.u32 	%r252, %tid.x;
	mad.lo.s32 	%r1, %r250, %r251, %r252;
	setp.ge.s32 	%p2, %r1, %r249;
	@%p2 bra 	$L__BB1_128;
	cvta.to.global.u64 	%rd32, %rd24;
	mul.wide.s32 	%rd33, %r1, 8;
	add.s64 	%rd34, %rd32, %rd33;
	ld.global.f64 	%fd1, [%rd34];
	cvt.rn.f32.s32 	%f3, %r248;
	mul.f32 	%f4, %f3, 0f3B800000;
	setp.lt.f32 	%p3, %f4, 0f00800000;
	mul.f32 	%f5, %f4, 0f4B000000;
	selp.f32 	%f6, %f5, %f4, %p3;
	selp.f32 	%f7, 0fC1B80000, 0f00000000, %p3;
	mov.b32 	%r253, %f6;
	add.s32 	%r254, %r253, -1060439283;
	and.b32  	%r255, %r254, -8388608;
	sub.s32 	%r256, %r253, %r255;
	mov.b32 	%f8, %r256;
	cvt.rn.f32.s32 	%f9, %r255;
	fma.rn.f32 	%f10, %f9, 0f34000000, %f7;
	add.f32 	%f11, %f8, 0fBF800000;
	fma.rn.f32 	%f12, %f11, 0f3DC6B27F, 0fBE2C7F30;
	fma.rn.f32 	%f13, %f12, %f11, 0f3E2FCF2A;
	fma.rn.f32 	%f14, %f13, %f11, 0fBE374E43;
	fma.rn.f32 	%f15, %f14, %f11, 0f3E520BF4;
	fma.rn.f32 	%f16, %f15, %f11, 0fBE763C8B;
	fma.rn.f32 	%f17, %f16, %f11, 0f3E93BF99;
	fma.rn.f32 	%f18, %f17, %f11, 0fBEB8AA49;
	fma.rn.f32 	%f19, %f18, %f11, 0f3EF6384A;
	fma.rn.f32 	%f20, %f19, %f11, 0fBF38AA3B;
	mul.f32 	%f21, %f11, %f20;
	mul.f32 	%f22, %f11, %f21;
	fma.rn.f32 	%f23, %f11, 0f3FB8AA3B, %f22;
	add.f32 	%f24, %f10, %f23;
	setp.gt.u32 	%p4, %r253, 2139095039;
	fma.rn.f32 	%f25, %f6, 0f7F800000, 0f7F800000;
	selp.f32 	%f26, %f25, %f24, %p4;
	setp.eq.f32 	%p5, %f6, 0f00000000;
	selp.f32 	%f27, 0fFF800000, %f26, %p5;
	cvt.rzi.s32.f32 	%r257, %f27;
	add.s32 	%r2, %r257, %r247;
	setp.gt.s32 	%p6, %r248, 0;
	setp.gt.s32 	%p7, %r248, 1;
	setp.gt.s32 	%p8, %r2, 0;
	and.pred  	%p1, %p7, %p8;
	@%p6 bra 	$L__BB1_9;
	mov.b32 	%r541, 0;
	not.pred 	%p9, %p1;
	mov.u32 	%r585, %r541;
$L__BB1_3:
	ld.param.u64 	%rd173, [_Z15calculateDepthsPKdS0_PiiiiiP17curandStateXORWOW_param_7];
	mad.lo.s32 	%r261, %r1, 10000, %r541;
	cvta.to.global.u64 	%rd35, %rd173;
	mul.wide.s32 	%rd36, %r261, 48;
	add.s64 	%rd17, %rd35, %rd36;
	ld.global.v2.u32 	{%r584, %r583}, [%rd17];
	ld.global.v2.u32 	{%r582, %r581}, [%rd17+8];
	ld.global.v2.u32 	{%r580, %r579}, [%rd17+16];
	ld.global.v2.u32 	{%r173, %r174}, [%rd17+24];
	ld.global.f32 	%f2, [%rd17+32];
	ld.global.f64 	%fd11, [%rd17+40];
	mov.b32 	%r578, 0;
	@%p9 bra 	$L__BB1_126;
	mov.b32 	%r578, 0;
	mov.u32 	%r577, %r248;
$L__BB1_5:
	mov.u32 	%r178, %r583;
	mov.u32 	%r583, %r582;
	mov.u32 	%r582, %r581;
	mov.u32 	%r581, %r580;
	mov.u32 	%r580, %r579;
	shr.u32 	%r265, %r178, 2;
	xor.b32  	%r266, %r265, %r178;
	shl.b32 	%r267, %r580, 4;
	shl.b32 	%r268, %r266, 1;
	xor.b32  	%r269, %r267, %r268;
	xor.b32  	%r270, %r269, %r580;
	xor.b32  	%r579, %r270, %r266;
	add.s32 	%r584, %r584, 362437;
	add.s32 	%r271, %r579, %r584;
	rem.u32 	%r272, %r271, %r577;
	mul.wide.u32 	%rd37, %r272, 8;
	add.s64 	%rd38, %rd3, %rd37;
	ld.local.f64 	%fd12, [%rd38];
	and.b32  	%r185, %r577, 3;
	setp.lt.u32 	%p10, %r577, 4;
	mov.b32 	%r564, 0;
	mov.u32 	%r552, %r564;
	mov.u32 	%r553, %r564;
	@%p10 bra 	$L__BB1_95;
	and.b32  	%r564, %r577, 2147483644;
	mov.b32 	%r551, 0;
	mov.u32 	%r552, %r551;
	mov.u32 	%r553, %r551;
$L__BB1_7:
	mul.wide.u32 	%rd39, %r551, 8;
	add.s64 	%rd18, %rd3, %rd39;
	ld.local.f64 	%fd13, [%rd18];
	setp.geu.f64 	%p11, %fd13, %fd12;
	@%p11 bra 	$L__BB1_84;
	add.s32 	%r556, %r553, 1;
	mul.wide.s32 	%rd42, %r553, 8;
	add.s64 	%rd43, %rd4, %rd42;
	st.local.f64 	[%rd43], %fd13;
	bra.uni 	$L__BB1_85;
$L__BB1_9:
	and.b32  	%r3, %r248, 7;
	and.b32  	%r4, %r248, 3;
	and.b32  	%r5, %r248, 15;
	mov.b32 	%r445, 0;
	not.pred 	%p59, %p1;
	mov.u32 	%r585, %r445;
$L__BB1_10:
	ld.param.u64 	%rd174, [_Z15calculateDepthsPKdS0_PiiiiiP17curandStateXORWOW_param_7];
	setp.lt.u32 	%p42, %r248, 8;
	mad.lo.s32 	%r281, %r1, 10000, %r445;
	cvta.to.global.u64 	%rd77, %rd174;
	mul.wide.s32 	%rd78, %r281, 48;
	add.s64 	%rd79, %rd77, %rd78;
	ld.global.v2.u32 	{%r494, %r520}, [%rd79];
	ld.global.v2.u32 	{%r521, %r491}, [%rd79+8];
	ld.global.v2.u32 	{%r523, %r453}, [%rd79+16];
	ld.global.v2.u32 	{%r14, %r15}, [%rd79+24];
	ld.global.f32 	%f1, [%rd79+32];
	ld.global.f64 	%fd2, [%rd79+40];
	mov.b32 	%r518, 0;
	@%p42 bra 	$L__BB1_14;
	and.b32  	%r282, %r248, 2147483640;
	neg.s32 	%r448, %r282;
	add.s64 	%rd176, %rd2, 32;
	add.s32 	%r447, %r494, 1449748;
$L__BB1_12:
	.pragma "nounroll";
	shr.u32 	%r283, %r520, 2;
	xor.b32  	%r284, %r283, %r520;
	shl.b32 	%r285, %r453, 4;
	shl.b32 	%r286, %r284, 1;
	xor.b32  	%r287, %r285, %r286;
	xor.b32  	%r288, %r287, %r453;
	xor.b32  	%r289, %r288, %r284;
	add.s32 	%r290, %r447, %r289;
	add.s32 	%r291, %r290, -1087311;
	rem.u32 	%r292, %r291, %r246;
	mul.wide.s32 	%rd80, %r292, 8;
	add.s64 	%rd81, %rd1, %rd80;
	ld.global.f64 	%fd34, [%rd81];
	shr.u32 	%r293, %r521, 2;
	xor.b32  	%r294, %r293, %r521;
	shl.b32 	%r295, %r289, 4;
	shl.b32 	%r296, %r294, 1;
	xor.b32  	%r297, %r295, %r296;
	xor.b32  	%r298, %r297, %r289;
	xor.b32  	%r299, %r298, %r294;
	add.s32 	%r300, %r447, %r299;
	add.s32 	%r301, %r300, -724874;
	rem.u32 	%r302, %r301, %r246;
	mul.wide.s32 	%rd82, %r302, 8;
	add.s64 	%rd83, %rd1, %rd82;
	ld.global.f64 	%fd35, [%rd83];
	st.local.v2.f64 	[%rd176+-32], {%fd34, %fd35};
	shr.u32 	%r303, %r491, 2;
	xor.b32  	%r304, %r303, %r491;
	shl.b32 	%r305, %r299, 4;
	shl.b32 	%r306, %r304, 1;
	xor.b32  	%r307, %r305, %r306;
	xor.b32  	%r308, %r307, %r299;
	xor.b32  	%r309, %r308, %r304;
	add.s32 	%r310, %r447, %r309;
	add.s32 	%r311, %r310, -362437;
	rem.u32 	%r312, %r311, %r246;
	mul.wide.s32 	%rd84, %r312, 8;
	add.s64 	%rd85, %rd1, %rd84;
	ld.global.f64 	%fd36, [%rd85];
	shr.u32 	%r313, %r523, 2;
	xor.b32  	%r314, %r313, %r523;
	shl.b32 	%r315, %r309, 4;
	shl.b32 	%r316, %r314, 1;
	xor.b32  	%r317, %r315, %r316;
	xor.b32  	%r318, %r317, %r309;
	xor.b32  	%r520, %r318, %r314;
	shr.u32 	%r319, %r453, 2;
	xor.b32  	%r320, %r319, %r453;
	shl.b32 	%r321, %r520, 4;
	shl.b32 	%r322, %r320, 1;
	xor.b32  	%r323, %r321, %r322;
	xor.b32  	%r324, %r323, %r520;
	xor.b32  	%r521, %r324, %r320;
	shr.u32 	%r325, %r289, 2;
	xor.b32  	%r326, %r325, %r289;
	shl.b32 	%r327, %r521, 4;
	shl.b32 	%r328, %r326, 1;
	xor.b32  	%r329, %r327, %r328;
	xor.b32  	%r330, %r329, %r521;
	xor.b32  	%r491, %r330, %r326;
	shr.u32 	%r331, %r299, 2;
	xor.b32  	%r332, %r331, %r299;
	shl.b32 	%r333, %r491, 4;
	shl.b32 	%r334, %r332, 1;
	xor.b32  	%r335, %r333, %r334;
	xor.b32  	%r336, %r335, %r491;
	xor.b32  	%r523, %r336, %r332;
	shr.u32 	%r337, %r309, 2;
	xor.b32  	%r338, %r337, %r309;
	shl.b32 	%r339, %r523, 4;
	shl.b32 	%r340, %r338, 1;
	xor.b32  	%r341, %r339, %r340;
	xor.b32  	%r342, %r341, %r523;
	xor.b32  	%r453, %r342, %r338;
	add.s32 	%r343, %r447, %r453;
	add.s32 	%r344, %r520, %r447;
	rem.u32 	%r345, %r344, %r246;
	mul.wide.s32 	%rd86, %r345, 8;
	add.s64 	%rd87, %rd1, %rd86;
	ld.global.f64 	%fd37, [%rd87];
	st.local.v2.f64 	[%rd176+-16], {%fd36, %fd37};
	add.s32 	%r346, %r447, %r521;
	add.s32 	%r347, %r346, 362437;
	rem.u32 	%r348, %r347, %r246;
	mul.wide.s32 	%rd88, %r348, 8;
	add.s64 	%rd89, %rd1, %rd88;
	ld.global.f64 	%fd38, [%rd89];
	add.s32 	%r349, %r447, %r491;
	add.s32 	%r350, %r349, 724874;
	rem.u32 	%r351, %r350, %r246;
	mul.wide.s32 	%rd90, %r351, 8;
	add.s64 	%rd91, %rd1, %rd90;
	ld.global.f64 	%fd39, [%rd91];
	st.local.v2.f64 	[%rd176], {%fd38, %fd39};
	add.s32 	%r352, %r447, %r523;
	add.s32 	%r353, %r352, 1087311;
	rem.u32 	%r354, %r353, %r246;
	mul.wide.s32 	%rd92, %r354, 8;
	add.s64 	%rd93, %rd1, %rd92;
	ld.global.f64 	%fd40, [%rd93];
	add.s32 	%r355, %r343, 1449748;
	rem.u32 	%r356, %r355, %r246;
	mul.wide.s32 	%rd94, %r356, 8;
	add.s64 	%rd95, %rd1, %rd94;
	ld.global.f64 	%fd41, [%rd95];
	st.local.v2.f64 	[%rd176+16], {%fd40, %fd41};
	add.s32 	%r448, %r448, 8;
	add.s64 	%rd176, %rd176, 64;
	add.s32 	%r447, %r447, 2899496;
	setp.eq.s32 	%p43, %r448, 0;
	@%p43 bra 	$L__BB1_13;
	bra.uni 	$L__BB1_12;
$L__BB1_13:
	and.b32  	%r518, %r248, 2147483640;
	add.s32 	%r494, %r447, -1449748;
	mov.u32 	%r493, %r520;
	mov.u32 	%r492, %r521;
	mov.u32 	%r490, %r523;
	mov.u32 	%r489, %r453;
$L__BB1_14:
	setp.eq.s32 	%p44, %r3, 0;
	@%p44 bra 	$L__BB1_22;
	add.s32 	%r358, %r3, -1;
	setp.lt.u32 	%p45, %r358, 3;
	mov.u32 	%r524, %r453;
	@%p45 bra 	$L__BB1_17;
	shr.u32 	%r359, %r520, 2;
	xor.b32  	%r360, %r359, %r520;
	shl.b32 	%r361, %r453, 4;
	shl.b32 	%r362, %r360, 1;
	xor.b32  	%r363, %r361, %r362;
	xor.b32  	%r364, %r363, %r453;
	xor.b32  	%r492, %r364, %r360;
	add.s32 	%r365, %r494, %r492;
	add.s32 	%r366, %r365, 362437;
	rem.u32 	%r367, %r366, %r246;
	mul.wide.s32 	%rd96, %r367, 8;
	add.s64 	%rd97, %rd1, %rd96;
	ld.global.f64 	%fd42, [%rd97];
	mul.wide.u32 	%rd98, %r518, 8;
	add.s64 	%rd99, %rd2, %rd98;
	st.local.f64 	[%rd99], %fd42;
	shr.u32 	%r368, %r521, 2;
	xor.b32  	%r369, %r368, %r521;
	shl.b32 	%r370, %r492, 4;
	shl.b32 	%r371, %r369, 1;
	xor.b32  	%r372, %r370, %r371;
	xor.b32  	%r373, %r372, %r492;
	xor.b32  	%r126, %r373, %r369;
	add.s32 	%r374, %r494, %r126;
	add.s32 	%r375, %r374, 724874;
	rem.u32 	%r376, %r375, %r246;
	mul.wide.s32 	%rd100, %r376, 8;
	add.s64 	%rd101, %rd1, %rd100;
	ld.global.f64 	%fd43, [%rd101];
	st.local.f64 	[%rd99+8], %fd43;
	shr.u32 	%r377, %r491, 2;
	xor.b32  	%r378, %r377, %r491;
	shl.b32 	%r379, %r126, 4;
	shl.b32 	%r380, %r378, 1;
	xor.b32  	%r381, %r379, %r380;
	xor.b32  	%r382, %r381, %r126;
	xor.b32  	%r490, %r382, %r378;
	add.s32 	%r383, %r494, %r490;
	add.s32 	%r384, %r383, 1087311;
	rem.u32 	%r385, %r384, %r246;
	mul.wide.s32 	%rd102, %r385, 8;
	add.s64 	%rd103, %rd1, %rd102;
	ld.global.f64 	%fd44, [%rd103];
	st.local.f64 	[%rd99+16], %fd44;
	shr.u32 	%r386, %r523, 2;
	xor.b32  	%r387, %r386, %r523;
	shl.b32 	%r388, %r490, 4;
	shl.b32 	%r389, %r387, 1;
	xor.b32  	%r390, %r388, %r389;
	xor.b32  	%r391, %r390, %r490;
	xor.b32  	%r489, %r391, %r387;
	add.s32 	%r494, %r494, 1449748;
	add.s32 	%r392, %r489, %r494;
	rem.u32 	%r393, %r392, %r246;
	mul.wide.s32 	%rd104, %r393, 8;
	add.s64 	%rd105, %rd1, %rd104;
	ld.global.f64 	%fd45, [%rd105];
	st.local.f64 	[%rd99+24], %fd45;
	add.s32 	%r518, %r518, 4;
	mov.u32 	%r491, %r126;
	mov.u32 	%r520, %r453;
	mov.u32 	%r521, %r492;
	mov.u32 	%r523, %r490;
	mov.u32 	%r524, %r489;
$L__BB1_17:
	setp.eq.s32 	%p46, %r4, 0;
	mov.u32 	%r493, %r453;
	@%p46 bra 	$L__BB1_22;
	setp.eq.s32 	%p47, %r4, 1;
	mov.u32 	%r532, %r491;
	mov.u32 	%r490, %r523;
	mov.u32 	%r489, %r524;
	@%p47 bra 	$L__BB1_20;
	shr.u32 	%r395, %r520, 2;
	xor.b32  	%r396, %r395, %r520;
	shl.b32 	%r397, %r524, 4;
	shl.b32 	%r398, %r396, 1;
	xor.b32  	%r399, %r397, %r398;
	xor.b32  	%r400, %r399, %r524;
	xor.b32  	%r490, %r400, %r396;
	add.s32 	%r401, %r494, %r490;
	add.s32 	%r402, %r401, 362437;
	rem.u32 	%r403, %r402, %r246;
	mul.wide.s32 	%rd106, %r403, 8;
	add.s64 	%rd107, %rd1, %rd106;
	ld.global.f64 	%fd46, [%rd107];
	mul.wide.u32 	%rd108, %r518, 8;
	add.s64 	%rd109, %rd2, %rd108;
	st.local.f64 	[%rd109], %fd46;
	shr.u32 	%r404, %r521, 2;
	xor.b32  	%r405, %r404, %r521;
	shl.b32 	%r406, %r490, 4;
	shl.b32 	%r407, %r405, 1;
	xor.b32  	%r408, %r406, %r407;
	xor.b32  	%r409, %r408, %r490;
	xor.b32  	%r489, %r409, %r405;
	add.s32 	%r494, %r494, 724874;
	add.s32 	%r410, %r489, %r494;
	rem.u32 	%r411, %r410, %r246;
	mul.wide.s32 	%rd110, %r411, 8;
	add.s64 	%rd111, %rd1, %rd110;
	ld.global.f64 	%fd47, [%rd111];
	st.local.f64 	[%rd109+8], %fd47;
	add.s32 	%r518, %r518, 2;
	mov.u32 	%r520, %r491;
	mov.u32 	%r521, %r523;
	mov.u32 	%r532, %r524;
$L__BB1_20:
	and.b32  	%r412, %r248, 1;
	setp.eq.b32 	%p48, %r412, 1;
	not.pred 	%p49, %p48;
	mov.u32 	%r493, %r491;
	mov.u32 	%r492, %r523;
	mov.u32 	%r491, %r524;
	@%p49 bra 	$L__BB1_22;
	shr.u32 	%r413, %r520, 2;
	xor.b32  	%r414, %r413, %r520;
	shl.b32 	%r415, %r489, 4;
	shl.b32 	%r416, %r414, 1;
	xor.b32  	%r417, %r415, %r416;
	xor.b32  	%r418, %r417, %r489;
	xor.b32  	%r157, %r418, %r414;
	add.s32 	%r494, %r494, 362437;
	add.s32 	%r419, %r157, %r494;
	rem.u32 	%r420, %r419, %r246;
	mul.wide.s32 	%rd112, %r420, 8;
	add.s64 	%rd113, %rd1, %rd112;
	ld.global.f64 	%fd48, [%rd113];
	mul.wide.u32 	%rd114, %r518, 8;
	add.s64 	%rd115, %rd2, %rd114;
	st.local.f64 	[%rd115], %fd48;
	mov.u32 	%r493, %r521;
	mov.u32 	%r492, %r532;
	mov.u32 	%r491, %r490;
	mov.u32 	%r490, %r489;
	mov.u32 	%r489, %r157;
$L__BB1_22:
	setp.lt.u32 	%p50, %r248, 16;
	mov.b32 	%r498, 0;
	@%p50 bra 	$L__BB1_25;
	mov.b32 	%r454, 0;
$L__BB1_24:
	.pragma "nounroll";
	mul.wide.u32 	%rd116, %r454, 8;
	add.s64 	%rd117, %rd2, %rd116;
	ld.local.v2.f64 	{%fd49, %fd50}, [%rd117];
	add.s64 	%rd118, %rd3, %rd116;
	st.local.v2.f64 	[%rd118], {%fd49, %fd50};
	ld.local.v2.f64 	{%fd51, %fd52}, [%rd117+16];
	st.local.v2.f64 	[%rd118+16], {%fd51, %fd52};
	ld.local.v2.f64 	{%fd53, %fd54}, [%rd117+32];
	st.local.v2.f64 	[%rd118+32], {%fd53, %fd54};
	ld.local.v2.f64 	{%fd55, %fd56}, [%rd117+48];
	st.local.v2.f64 	[%rd118+48], {%fd55, %fd56};
	ld.local.v2.f64 	{%fd57, %fd58}, [%rd117+64];
	st.local.v2.f64 	[%rd118+64], {%fd57, %fd58};
	ld.local.v2.f64 	{%fd59, %fd60}, [%rd117+80];
	st.local.v2.f64 	[%rd118+80], {%fd59, %fd60};
	ld.local.v2.f64 	{%fd61, %fd62}, [%rd117+96];
	st.local.v2.f64 	[%rd118+96], {%fd61, %fd62};
	ld.local.v2.f64 	{%fd63, %fd64}, [%rd117+112];
	st.local.v2.f64 	[%rd118+112], {%fd63, %fd64};
	add.s32 	%r454, %r454, 16;
	and.b32  	%r498, %r248, 2147483632;
	setp.eq.s32 	%p51, %r454, %r498;
	@%p51 bra 	$L__BB1_25;
	bra.uni 	$L__BB1_24;
$L__BB1_25:
	setp.eq.s32 	%p52, %r5, 0;
	@%p52 bra 	$L__BB1_35;
	add.s32 	%r423, %r5, -1;
	setp.lt.u32 	%p53, %r423, 7;
	@%p53 bra 	$L__BB1_28;
	mul.wide.u32 	%rd119, %r498, 8;
	add.s64 	%rd120, %rd2, %rd119;
	ld.local.f64 	%fd65, [%rd120];
	add.s64 	%rd121, %rd3, %rd119;
	st.local.f64 	[%rd121], %fd65;
	ld.local.f64 	%fd66, [%rd120+8];
	st.local.f64 	[%rd121+8], %fd66;
	ld.local.f64 	%fd67, [%rd120+16];
	st.local.f64 	[%rd121+16], %fd67;
	ld.local.f64 	%fd68, [%rd120+24];
	st.local.f64 	[%rd121+24], %fd68;
	ld.local.f64 	%fd69, [%rd120+32];
	st.local.f64 	[%rd121+32], %fd69;
	ld.local.f64 	%fd70, [%rd120+40];
	st.local.f64 	[%rd121+40], %fd70;
	ld.local.f64 	%fd71, [%rd120+48];
	st.local.f64 	[%rd121+48], %fd71;
	ld.local.f64 	%fd72, [%rd120+56];
	st.local.f64 	[%rd121+56], %fd72;
	add.s32 	%r498, %r498, 8;
$L__BB1_28:
	@%p44 bra 	$L__BB1_35;
	add.s32 	%r424, %r3, -1;
	setp.lt.u32 	%p55, %r424, 3;
	@%p55 bra 	$L__BB1_31;
	mul.wide.u32 	%rd122, %r498, 8;
	add.s64 	%rd123, %rd2, %rd122;
	ld.local.f64 	%fd73, [%rd123];
	add.s64 	%rd124, %rd3, %rd122;
	st.local.f64 	[%rd124], %fd73;
	ld.local.f64 	%fd74, [%rd123+8];
	st.local.f64 	[%rd124+8], %fd74;
	ld.local.f64 	%fd75, [%rd123+16];
	st.local.f64 	[%rd124+16], %fd75;
	ld.local.f64 	%fd76, [%rd123+24];
	st.local.f64 	[%rd124+24], %fd76;
	add.s32 	%r498, %r498, 4;
$L__BB1_31:
	setp.eq.s32 	%p56, %r4, 0;
	@%p56 bra 	$L__BB1_35;
	setp.eq.s32 	%p57, %r4, 1;
	mul.wide.u32 	%rd125, %r498, 8;
	add.s64 	%rd15, %rd2, %rd125;
	ld.local.f64 	%fd77, [%rd15];
	add.s64 	%rd16, %rd3, %rd125;
	st.local.f64 	[%rd16], %fd77;
	@%p57 bra 	$L__BB1_35;
	setp.eq.s32 	%p58, %r4, 2;
	ld.local.f64 	%fd78, [%rd15+8];
	st.local.f64 	[%rd16+8], %fd78;
	@%p58 bra 	$L__BB1_35;
	ld.local.f64 	%fd79, [%rd15+16];
	st.local.f64 	[%rd16+16], %fd79;
$L__BB1_35:
	mov.b32 	%r488, 0;
	@%p59 bra 	$L__BB1_71;
	mov.b32 	%r488, 0;
	mov.u32 	%r487, %r248;
$L__BB1_37:
	mov.u32 	%r38, %r493;
	mov.u32 	%r493, %r492;
	mov.u32 	%r492, %r491;
	mov.u32 	%r491, %r490;
	mov.u32 	%r490, %r489;
	shr.u32 	%r429, %r38, 2;
	xor.b32  	%r430, %r429, %r38;
	shl.b32 	%r431, %r490, 4;
	shl.b32 	%r432, %r430, 1;
	xor.b32  	%r433, %r431, %r432;
	xor.b32  	%r434, %r433, %r490;
	xor.b32  	%r489, %r434, %r430;
	add.s32 	%r494, %r494, 362437;
	add.s32 	%r435, %r489, %r494;
	rem.u32 	%r436, %r435, %r487;
	mul.wide.u32 	%rd126, %r436, 8;
	add.s64 	%rd127, %rd3, %rd126;
	ld.local.f64 	%fd3, [%rd127];
	and.b32  	%r45, %r487, 3;
	setp.lt.u32 	%p60, %r487, 4;
	mov.b32 	%r476, 0;
	mov.u32 	%r464, %r476;
	mov.u32 	%r465, %r476;
	@%p60 bra 	$L__BB1_52;
	and.b32  	%r476, %r487, 2147483644;
	mov.b32 	%r463, 0;
	mov.u32 	%r464, %r463;
	mov.u32 	%r465, %r463;
$L__BB1_39:
	mul.wide.u32 	%rd128, %r463, 8;
	add.s64 	%rd9, %rd3, %rd128;
	ld.local.f64 	%fd4, [%rd9];
	setp.lt.f64 	%p61, %fd4, %fd3;
	@%p61 bra 	$L__BB1_41;
	add.s32 	%r467, %r464, 1;
	mul.wide.s32 	%rd129, %r464, 8;
	add.s64 	%rd130, %rd5, %rd129;
	st.local.f64 	[%rd130], %fd4;
	bra.uni 	$L__BB1_42;
$L__BB1_41:
	add.s32 	%r51, %r465, 1;
	mul.wide.s32 	%rd131, %r465, 8;
	add.s64 	%rd132, %rd4, %rd131;
	st.local.f64 	[%rd132], %fd4;
	mov.u32 	%r465, %r51;
	mov.u32 	%r467, %r464;
$L__BB1_42:
	ld.local.f64 	%fd5, [%rd9+8];
	setp.lt.f64 	%p62, %fd5, %fd3;
	@%p62 bra 	$L__BB1_44;
	add.s32 	%r469, %r467, 1;
	mul.wide.s32 	%rd133, %r467, 8;
	add.s64 	%rd134, %rd5, %rd133;
	st.local.f64 	[%rd134], %fd5;
	bra.uni 	$L__BB1_45;
$L__BB1_44:
	add.s32 	%r55, %r465, 1;
	mul.wide.s32 	%rd135, %r465, 8;
	add.s64 	%rd136, %rd4, %rd135;
	st.local.f64 	[%rd136], %fd5;
	mov.u32 	%r465, %r55;
	mov.u32 	%r469, %r467;
$L__BB1_45:
	ld.local.f64 	%fd6, [%rd9+16];
	setp.lt.f64 	%p63, %fd6, %fd3;
	@%p63 bra 	$L__BB1_47;
	add.s32 	%r471, %r469, 1;
	mul.wide.s32 	%rd137, %r469, 8;
	add.s64 	%rd138, %rd5, %rd137;
	st.local.f64 	[%rd138], %fd6;
	bra.uni 	$L__BB1_48;
$L__BB1_47:
	add.s32 	%r59, %r465, 1;
	mul.wide.s32 	%rd139, %r465, 8;
	add.s64 	%rd140, %rd4, %rd139;
	st.local.f64 	[%rd140], %fd6;
	mov.u32 	%r465, %r59;
	mov.u32 	%r471, %r469;
$L__BB1_48:
	ld.local.f64 	%fd7, [%rd9+24];
	setp.lt.f64 	%p64, %fd7, %fd3;
	@%p64 bra 	$L__BB1_50;
	add.s32 	%r464, %r471, 1;
	mul.wide.s32 	%rd141, %r471, 8;
	add.s64 	%rd142, %rd5, %rd141;
	st.local.f64 	[%rd142], %fd7;
	bra.uni 	$L__BB1_51;
$L__BB1_50:
	add.s32 	%r63, %r465, 1;
	mul.wide.s32 	%rd143, %r465, 8;
	add.s64 	%rd144, %rd4, %rd143;
	st.local.f64 	[%rd144], %fd7;
	mov.u32 	%r465, %r63;
	mov.u32 	%r464, %r471;
$L__BB1_51:
	add.s32 	%r463, %r463, 4;
	setp.ne.s32 	%p65, %r463, %r476;
	@%p65 bra 	$L__BB1_39;
$L__BB1_52:
	setp.eq.s32 	%p66, %r45, 0;
	@%p66 bra 	$L__BB1_64;
	mul.wide.u32 	%rd145, %r476, 8;
	add.s64 	%rd10, %rd3, %rd145;
	ld.local.f64 	%fd8, [%rd10];
	setp.lt.f64 	%p67, %fd8, %fd3;
	@%p67 bra 	$L__BB1_55;
	add.s32 	%r72, %r464, 1;
	mul.wide.s32 	%rd146, %r464, 8;
	add.s64 	%rd147, %rd5, %rd146;
	st.local.f64 	[%rd147], %fd8;
	mov.u32 	%r464, %r72;
	bra.uni 	$L__BB1_56;
$L__BB1_55:
	add.s32 	%r73, %r465, 1;
	mul.wide.s32 	%rd148, %r465, 8;
	add.s64 	%rd149, %rd4, %rd148;
	st.local.f64 	[%rd149], %fd8;
	mov.u32 	%r465, %r73;
$L__BB1_56:
	setp.eq.s32 	%p68, %r45, 1;
	@%p68 bra 	$L__BB1_64;
	ld.local.f64 	%fd9, [%rd10+8];
	setp.lt.f64 	%p69, %fd9, %fd3;
	@%p69 bra 	$L__BB1_59;
	add.s32 	%r76, %r464, 1;
	mul.wide.s32 	%rd150, %r464, 8;
	add.s64 	%rd151, %rd5, %rd150;
	st.local.f64 	[%rd151], %fd9;
	mov.u32 	%r464, %r76;
	bra.uni 	$L__BB1_60;
$L__BB1_59:
	add.s32 	%r77, %r465, 1;
	mul.wide.s32 	%rd152, %r465, 8;
	add.s64 	%rd153, %rd4, %rd152;
	st.local.f64 	[%rd153], %fd9;
	mov.u32 	%r465, %r77;
$L__BB1_60:
	setp.eq.s32 	%p70, %r45, 2;
	@%p70 bra 	$L__BB1_64;
	ld.local.f64 	%fd10, [%rd10+16];
	setp.lt.f64 	%p71, %fd10, %fd3;
	@%p71 bra 	$L__BB1_63;
	add.s32 	%r80, %r464, 1;
	mul.wide.s32 	%rd154, %r464, 8;
	add.s64 	%rd155, %rd5, %rd154;
	st.local.f64 	[%rd155], %fd10;
	mov.u32 	%r464, %r80;
	bra.uni 	$L__BB1_64;
$L__BB1_63:
	add.s32 	%r81, %r465, 1;
	mul.wide.s32 	%rd156, %r465, 8;
	add.s64 	%rd157, %rd4, %rd156;
	st.local.f64 	[%rd157], %fd10;
	mov.u32 	%r465, %r81;
$L__BB1_64:
	setp.eq.s32 	%p72, %r465, 0;
	setp.eq.s32 	%p73, %r464, 0;
	or.pred  	%p74, %p72, %p73;
	@%p74 bra 	$L__BB1_71;
	setp.lt.f64 	%p75, %fd1, %fd3;
	@%p75 bra 	$L__BB1_69;
	setp.gt.s32 	%p76, %r464, 0;
	mov.u32 	%r487, %r464;
	@%p76 bra 	$L__BB1_67;
	bra.uni 	$L__BB1_70;
$L__BB1_67:
	and.b32  	%r103, %r464, 3;
	setp.lt.u32 	%p77, %r464, 4;
	mov.b32 	%r496, 0;
	@%p77 bra 	$L__BB1_80;
	mov.b32 	%r485, 0;
	bra.uni 	$L__BB1_79;
$L__BB1_69:
	setp.gt.s32 	%p82, %r465, 0;
	mov.u32 	%r487, %r465;
	@%p82 bra 	$L__BB1_72;
$L__BB1_70:
	add.s32 	%r488, %r488, 1;
	setp.gt.s32 	%p88, %r487, 1;
	setp.lt.s32 	%p89, %r488, %r2;
	and.pred  	%p90, %p88, %p89;
	@%p90 bra 	$L__BB1_37;
$L__BB1_71:
	ld.param.u64 	%rd175, [_Z15calculateDepthsPKdS0_PiiiiiP17curandStateXORWOW_param_7];
	add.s32 	%r585, %r488, %r585;
	mad.lo.s32 	%r442, %r1, 10000, %r445;
	cvta.to.global.u64 	%rd166, %rd175;
	mul.wide.s32 	%rd167, %r442, 48;
	add.s64 	%rd168, %rd166, %rd167;
	st.global.v2.u32 	[%rd168], {%r494, %r493};
	st.global.v2.u32 	[%rd168+8], {%r492, %r491};
	st.global.v2.u32 	[%rd168+16], {%r490, %r489};
	st.global.v2.u32 	[%rd168+24], {%r14, %r15};
	st.global.f32 	[%rd168+32], %f1;
	st.global.f64 	[%rd168+40], %fd2;
	add.s32 	%r445, %r445, 1;
	setp.eq.s32 	%p91, %r445, 10000;
	@%p91 bra 	$L__BB1_127;
	bra.uni 	$L__BB1_10;
$L__BB1_72:
	and.b32  	%r101, %r465, 3;
	setp.lt.u32 	%p83, %r465, 4;
	mov.b32 	%r495, 0;
	@%p83 bra 	$L__BB1_75;
	mov.b32 	%r486, 0;
$L__BB1_74:
	mul.wide.u32 	%rd162, %r486, 8;
	add.s64 	%rd163, %rd4, %rd162;
	ld.local.v2.f64 	{%fd87, %fd88}, [%rd163];
	add.s64 	%rd164, %rd3, %rd162;
	st.local.v2.f64 	[%rd164], {%fd87, %fd88};
	ld.local.v2.f64 	{%fd89, %fd90}, [%rd163+16];
	st.local.v2.f64 	[%rd164+16], {%fd89, %fd90};
	add.s32 	%r486, %r486, 4;
	and.b32  	%r495, %r465, 2147483644;
	setp.eq.s32 	%p84, %r486, %r495;
	@%p84 bra 	$L__BB1_75;
	bra.uni 	$L__BB1_74;
$L__BB1_75:
	setp.eq.s32 	%p85, %r101, 0;
	mov.u32 	%r487, %r465;
	@%p85 bra 	$L__BB1_70;
	mul.wide.u32 	%rd165, %r495, 8;
	add.s64 	%rd11, %rd4, %rd165;
	ld.local.f64 	%fd91, [%rd11];
	add.s64 	%rd12, %rd3, %rd165;
	st.local.f64 	[%rd12], %fd91;
	setp.eq.s32 	%p86, %r101, 1;
	mov.u32 	%r487, %r465;
	@%p86 bra 	$L__BB1_70;
	ld.local.f64 	%fd92, [%rd11+8];
	st.local.f64 	[%rd12+8], %fd92;
	setp.eq.s32 	%p87, %r101, 2;
	mov.u32 	%r487, %r465;
	@%p87 bra 	$L__BB1_70;
	ld.local.f64 	%fd93, [%rd11+16];
	st.local.f64 	[%rd12+16], %fd93;
	mov.u32 	%r487, %r465;
	bra.uni 	$L__BB1_70;
$L__BB1_79:
	mul.wide.u32 	%rd158, %r485, 8;
	add.s64 	%rd159, %rd5, %rd158;
	ld.local.v2.f64 	{%fd80, %fd81}, [%rd159];
	add.s64 	%rd160, %rd3, %rd158;
	st.local.v2.f64 	[%rd160], {%fd80, %fd81};
	ld.local.v2.f64 	{%fd82, %fd83}, [%rd159+16];
	st.local.v2.f64 	[%rd160+16], {%fd82, %fd83};
	add.s32 	%r485, %r485, 4;
	and.b32  	%r496, %r464, 2147483644;
	setp.eq.s32 	%p78, %r485, %r496;
	@%p78 bra 	$L__BB1_80;
	bra.uni 	$L__BB1_79;
$L__BB1_80:
	setp.eq.s32 	%p79, %r103, 0;
	mov.u32 	%r487, %r464;
	@%p79 bra 	$L__BB1_70;
	mul.wide.u32 	%rd161, %r496, 8;
	add.s64 	%rd13, %rd5, %rd161;
	ld.local.f64 	%fd84, [%rd13];
	add.s64 	%rd14, %rd3, %rd161;
	st.local.f64 	[%rd14], %fd84;
	setp.eq.s32 	%p80, %r103, 1;
	mov.u32 	%r487, %r464;
	@%p80 bra 	$L__BB1_70;
	ld.local.f64 	%fd85, [%rd13+8];
	st.local.f64 	[%rd14+8], %fd85;
	setp.eq.s32 	%p81, %r103, 2;
	mov.u32 	%r487, %r464;
	@%p81 bra 	$L__BB1_70;
	ld.local.f64 	%fd86, [%rd13+16];
	st.local.f64 	[%rd14+16], %fd86;
	mov.u32 	%r487, %r464;
	bra.uni 	$L__BB1_70;
$L__BB1_84:
	add.s32 	%r191, %r552, 1;
	mul.wide.s32 	%rd40, %r552, 8;
	add.s64 	%rd41, %rd5, %rd40;
	st.local.f64 	[%rd41], %fd13;
	mov.u32 	%r556, %r553;
	mov.u32 	%r552, %r191;
$L__BB1_85:
	ld.local.f64 	%fd14, [%rd18+8];
	setp.lt.f64 	%p12, %fd14, %fd12;
	@%p12 bra 	$L__BB1_87;
	add.s32 	%r557, %r552, 1;
	mul.wide.s32 	%rd44, %r552, 8;
	add.s64 	%rd45, %rd5, %rd44;
	st.local.f64 	[%rd45], %fd14;
	bra.uni 	$L__BB1_88;
$L__BB1_87:
	add.s32 	%r195, %r556, 1;
	mul.wide.s32 	%rd46, %r556, 8;
	add.s64 	%rd47, %rd4, %rd46;
	st.local.f64 	[%rd47], %fd14;
	mov.u32 	%r556, %r195;
	mov.u32 	%r557, %r552;
$L__BB1_88:
	ld.local.f64 	%fd15, [%rd18+16];
	setp.lt.f64 	%p13, %fd15, %fd12;
	@%p13 bra 	$L__BB1_90;
	add.s32 	%r559, %r557, 1;
	mul.wide.s32 	%rd48, %r557, 8;
	add.s64 	%rd49, %rd5, %rd48;
	st.local.f64 	[%rd49], %fd15;
	bra.uni 	$L__BB1_91;
$L__BB1_90:
	add.s32 	%r199, %r556, 1;
	mul.wide.s32 	%rd50, %r556, 8;
	add.s64 	%rd51, %rd4, %rd50;
	st.local.f64 	[%rd51], %fd15;
	mov.u32 	%r556, %r199;
	mov.u32 	%r559, %r557;
$L__BB1_91:
	ld.local.f64 	%fd16, [%rd18+24];
	setp.lt.f64 	%p14, %fd16, %fd12;
	@%p14 bra 	$L__BB1_93;
	add.s32 	%r552, %r559, 1;
	mul.wide.s32 	%rd52, %r559, 8;
	add.s64 	%rd53, %rd5, %rd52;
	st.local.f64 	[%rd53], %fd16;
	mov.u32 	%r553, %r556;
	bra.uni 	$L__BB1_94;
$L__BB1_93:
	add.s32 	%r553, %r556, 1;
	mul.wide.s32 	%rd54, %r556, 8;
	add.s64 	%rd55, %rd4, %rd54;
	st.local.f64 	[%rd55], %fd16;
	mov.u32 	%r552, %r559;
$L__BB1_94:
	add.s32 	%r551, %r551, 4;
	setp.ne.s32 	%p15, %r551, %r564;
	@%p15 bra 	$L__BB1_7;
$L__BB1_95:
	setp.eq.s32 	%p16, %r185, 0;
	@%p16 bra 	$L__BB1_107;
	mul.wide.u32 	%rd56, %r564, 8;
	add.s64 	%rd19, %rd3, %rd56;
	ld.local.f64 	%fd17, [%rd19];
	setp.lt.f64 	%p17, %fd17, %fd12;
	@%p17 bra 	$L__BB1_98;
	add.s32 	%r212, %r552, 1;
	mul.wide.s32 	%rd57, %r552, 8;
	add.s64 	%rd58, %rd5, %rd57;
	st.local.f64 	[%rd58], %fd17;
	mov.u32 	%r552, %r212;
	bra.uni 	$L__BB1_99;
$L__BB1_98:
	add.s32 	%r213, %r553, 1;
	mul.wide.s32 	%rd59, %r553, 8;
	add.s64 	%rd60, %rd4, %rd59;
	st.local.f64 	[%rd60], %fd17;
	mov.u32 	%r553, %r213;
$L__BB1_99:
	setp.eq.s32 	%p18, %r185, 1;
	@%p18 bra 	$L__BB1_107;
	ld.local.f64 	%fd18, [%rd19+8];
	setp.lt.f64 	%p19, %fd18, %fd12;
	@%p19 bra 	$L__BB1_102;
	add.s32 	%r216, %r552, 1;
	mul.wide.s32 	%rd61, %r552, 8;
	add.s64 	%rd62, %rd5, %rd61;
	st.local.f64 	[%rd62], %fd18;
	mov.u32 	%r552, %r216;
	bra.uni 	$L__BB1_103;
$L__BB1_102:
	add.s32 	%r217, %r553, 1;
	mul.wide.s32 	%rd63, %r553, 8;
	add.s64 	%rd64, %rd4, %rd63;
	st.local.f64 	[%rd64], %fd18;
	mov.u32 	%r553, %r217;
$L__BB1_103:
	setp.eq.s32 	%p20, %r185, 2;
	@%p20 bra 	$L__BB1_107;
	ld.local.f64 	%fd19, [%rd19+16];
	setp.lt.f64 	%p21, %fd19, %fd12;
	@%p21 bra 	$L__BB1_106;
	add.s32 	%r220, %r552, 1;
	mul.wide.s32 	%rd65, %r552, 8;
	add.s64 	%rd66, %rd5, %rd65;
	st.local.f64 	[%rd66], %fd19;
	mov.u32 	%r552, %r220;
	bra.uni 	$L__BB1_107;
$L__BB1_106:
	add.s32 	%r221, %r553, 1;
	mul.wide.s32 	%rd67, %r553, 8;
	add.s64 	%rd68, %rd4, %rd67;
	st.local.f64 	[%rd68], %fd19;
	mov.u32 	%r553, %r221;
$L__BB1_107:
	setp.eq.s32 	%p22, %r553, 0;
	setp.eq.s32 	%p23, %r552, 0;
	or.pred  	%p24, %p22, %p23;
	@%p24 bra 	$L__BB1_126;
	setp.lt.f64 	%p25, %fd1, %fd12;
	@%p25 bra 	$L__BB1_117;
	setp.lt.s32 	%p26, %r552, 1;
	mov.u32 	%r577, %r552;
	@%p26 bra 	$L__BB1_125;
	and.b32  	%r224, %r552, 3;
	setp.lt.u32 	%p27, %r552, 4;
	mov.b32 	%r576, 0;
	@%p27 bra 	$L__BB1_113;
	and.b32  	%r576, %r552, 2147483644;
	mov.b32 	%r574, 0;
$L__BB1_112:
	mul.wide.u32 	%rd69, %r574, 8;
	add.s64 	%rd70, %rd5, %rd69;
	ld.local.v2.f64 	{%fd20, %fd21}, [%rd70];
	add.s64 	%rd71, %rd3, %rd69;
	st.local.v2.f64 	[%rd71], {%fd20, %fd21};
	ld.local.v2.f64 	{%fd22, %fd23}, [%rd70+16];
	st.local.v2.f64 	[%rd71+16], {%fd22, %fd23};
	add.s32 	%r574, %r574, 4;
	setp.eq.s32 	%p28, %r574, %r576;
	@%p28 bra 	$L__BB1_113;
	bra.uni 	$L__BB1_112;
$L__BB1_113:
	setp.eq.s32 	%p29, %r224, 0;
	mov.u32 	%r577, %r552;
	@%p29 bra 	$L__BB1_125;
	mul.wide.u32 	%rd72, %r576, 8;
	add.s64 	%rd22, %rd5, %rd72;
	ld.local.f64 	%fd24, [%rd22];
	add.s64 	%rd23, %rd3, %rd72;
	st.local.f64 	[%rd23], %fd24;
	setp.eq.s32 	%p30, %r224, 1;
	mov.u32 	%r577, %r552;
	@%p30 bra 	$L__BB1_125;
	ld.local.f64 	%fd25, [%rd22+8];
	st.local.f64 	[%rd23+8], %fd25;
	setp.eq.s32 	%p31, %r224, 2;
	mov.u32 	%r577, %r552;
	@%p31 bra 	$L__BB1_125;
	ld.local.f64 	%fd26, [%rd22+16];
	st.local.f64 	[%rd23+16], %fd26;
	mov.u32 	%r577, %r552;
	bra.uni 	$L__BB1_125;
$L__BB1_117:
	setp.lt.s32 	%p32, %r553, 1;
	mov.u32 	%r577, %r553;
	@%p32 bra 	$L__BB1_125;
	and.b32  	%r226, %r553, 3;
	setp.lt.u32 	%p33, %r553, 4;
	mov.b32 	%r575, 0;
	@%p33 bra 	$L__BB1_121;
	and.b32  	%r575, %r553, 2147483644;
	mov.b32 	%r573, 0;
$L__BB1_120:
	mul.wide.u32 	%rd73, %r573, 8;
	add.s64 	%rd74, %rd4, %rd73;
	ld.local.v2.f64 	{%fd27, %fd28}, [%rd74];
	add.s64 	%rd75, %rd3, %rd73;
	st.local.v2.f64 	[%rd75], {%fd27, %fd28};
	ld.local.v2.f64 	{%fd29, %fd30}, [%rd74+16];
	st.local.v2.f64 	[%rd75+16], {%fd29, %fd30};
	add.s32 	%r573, %r573, 4;
	setp.eq.s32 	%p34, %r573, %r575;
	@%p34 bra 	$L__BB1_121;
	bra.uni 	$L__BB1_120;
$L__BB1_121:
	setp.eq.s32 	%p35, %r226, 0;
	mov.u32 	%r577, %r553;
	@%p35 bra 	$L__BB1_125;
	mul.wide.u32 	%rd76, %r575, 8;
	add.s64 	%rd20, %rd4, %rd76;
	ld.local.f64 	%fd31, [%rd20];
	add.s64 	%rd21, %rd3, %rd76;
	st.local.f64 	[%rd21], %fd31;
	setp.eq.s32 	%p36, %r226, 1;
	mov.u32 	%r577, %r553;
	@%p36 bra 	$L__BB1_125;
	ld.local.f64 	%fd32, [%rd20+8];
	st.local.f64 	[%rd21+8], %fd32;
	setp.eq.s32 	%p37, %r226, 2;
	mov.u32 	%r577, %r553;
	@%p37 bra 	$L__BB1_125;
	ld.local.f64 	%fd33, [%rd20+16];
	st.local.f64 	[%rd21+16], %fd33;
	mov.u32 	%r577, %r553;
$L__BB1_125:
	add.s32 	%r578, %r578, 1;
	setp.gt.s32 	%p38, %r577, 1;
	setp.lt.s32 	%p39, %r578, %r2;
	and.pred  	%p40, %p38, %p39;
	@%p40 bra 	$L__BB1_5;
$L__BB1_126:
	add.s32 	%r585, %r578, %r585;
	st.global.v2.u32 	[%rd17], {%r584, %r583};
	st.global.v2.u32 	[%rd17+8], {%r582, %r581};
	st.global.v2.u32 	[%rd17+16], {%r580, %r579};
	st.global.v2.u32 	[%rd17+24], {%r173, %r174};
	st.global.f32 	[%rd17+32], %f2;
	st.global.f64 	[%rd17+40], %fd11;
	add.s32 	%r541, %r541, 1;
	setp.ne.s32 	%p41, %r541, 10000;
	@%p41 bra 	$L__BB1_3;
$L__BB1_127:
	ld.param.u64 	%rd172, [_Z15calculateDepthsPKdS0_PiiiiiP17curandStateXORWOW_param_2];
	mul.hi.u32 	%r443, %r585, -776530087;
	shr.u32 	%r444, %r443, 13;
	cvta.to.global.u64 	%rd169, %rd172;
	mul.wide.s32 	%rd170, %r1, 4;
	add.s64 	%rd171, %rd169, %rd170;
	st.global.u32 	[%rd171], %r444;
$L__BB1_128:
	ret;

}
	// .globl	_ZN3cub18CUB_300001_SM_10006detail11EmptyKernelIvEEvv
.visible .entry _ZN3cub18CUB_300001_SM_10006detail11EmptyKernelIvEEvv()
{


	ret;

}
	// .globl	_ZN3cub18CUB_300001_SM_10006detail8for_each13static_kernelINS2_12policy_hub_t12policy_500_tEmN6thrust24THRUST_300001_SM_1000_NS8cuda_cub20__uninitialized_fill7functorINS7_10device_ptrIiEEiEEEEvT0_T1_
.visible .entry _ZN3cub18CUB_300001_SM_10006detail8for_each13static_kernelINS2_12policy_hub_t12policy_500_tEmN6thrust24THRUST_300001_SM_1000_NS8cuda_cub20__uninitialized_fill7functorINS7_10device_ptrIiEEiEEEEvT0_T1_(
	.param .u64 _ZN3cub18CUB_300001_SM_10006detail8for_each13static_kernelINS2_12policy_hub_t12policy_500_tEmN6thrust24THRUST_300001_SM_1000_NS8cuda_cub20__uninitialized_fill7functorINS7_10device_ptrIiEEiEEEEvT0_T1__param_0,
	.param .align 8 .b8 _ZN3cub18CUB_300001_SM_10006detail8for_each13static_kernelINS2_12policy_hub_t12policy_500_tEmN6thrust24THRUST_300001_SM_1000_NS8cuda_cub20__uninitialized_fill7functorINS7_10device_ptrIiEEiEEEEvT0_T1__param_1[16]
)
.maxntid 256
{
	.reg .pred 	%p<4>;
	.reg .b16 	%rs<5>;
	.reg .b32 	%r<12>;
	.reg .b64 	%rd<16>;

	ld.param.u32 	%r3, [_ZN3cub18CUB_300001_SM_10006detail8for_each13static_kernelINS2_12policy_hub_t12policy_500_tEmN6thrust24THRUST_300001_SM_1000_NS8cuda_cub20__uninitialized_fill7functorINS7_10device_ptrIiEEiEEEEvT0_T1__param_1+8];
	ld.param.u64 	%rd4, [_ZN3cub18CUB_300001_SM_10006detail8for_each13static_kernelINS2_12policy_hub_t12policy_500_tEmN6thrust24THRUST_300001_SM_1000_NS8cuda_cub20__uninitialized_fill7functorINS7_10device_ptrIiEEiEEEEvT0_T1__param_1];
	ld.param.u64 	%rd5, [_ZN3cub18CUB_300001_SM_10006detail8for_each13static_kernelINS2_12policy_hub_t12policy_500_tEmN6thrust24THRUST_300001_SM_1000_NS8cuda_cub20__uninitialized_fill7functorINS7_10device_ptrIiEEiEEEEvT0_T1__param_0];
	mov.u32 	%r9, %ctaid.x;
	mul.wide.u32 	%rd1, %r9, 512;
	sub.s64 	%rd2, %rd5, %rd1;
	setp.lt.u64 	%p1, %rd2, 512;
	@%p1 bra 	$L__BB3_2;
	mov.u32 	%r11, %tid.x;
	cvta.to.global.u64 	%rd11, %rd4;
	cvt.u64.u32 	%rd12, %r11;
	add.s64 	%rd13, %rd1, %rd12;
	shl.b64 	%rd14, %rd13, 2;
	add.s64 	%rd15, %rd11, %rd14;
	st.global.u32 	[%rd15], %r3;
	st.global.u32 	[%rd15+1024], %r3;
	bra.uni 	$L__BB3_6;
$L__BB3_2:
	cvta.to.global.u64 	%rd6, %rd4;
	mov.u32 	%r2, %tid.x;
	cvt.u64.u32 	%rd7, %r2;
	setp.le.u64 	%p2, %rd2, %rd7;
	add.s64 	%rd8, %rd1, %rd7;
	shl.b64 	%rd9, %rd8, 2;
	add.s64 	%rd3, %rd6, %rd9;
	@%p2 bra 	$L__BB3_4;
	st.global.u32 	[%rd3], %r3;
$L__BB3_4:
	add.s32 	%r10, %r2, 256;
	cvt.u64.u32 	%rd10, %r10;
	setp.le.u64 	%p3, %rd2, %rd10;
	@%p3 bra 	$L__BB3_6;
	st.global.u32 	[%rd3+1024], %r3;
$L__BB3_6:
	ret;

}
	// .globl	_ZN3cub18CUB_300001_SM_10006detail8for_each13static_kernelINS2_12policy_hub_t12policy_500_tEmN6thrust24THRUST_300001_SM_1000_NS8cuda_cub20__uninitialized_fill7functorINS7_10device_ptrI17curandStateXORWOWEESC_EEEEvT0_T1_
.visible .entry _ZN3cub18CUB_300001_SM_10006detail8for_each13static_kernelINS2_12policy_hub_t12policy_500_tEmN6thrust24THRUST_300001_SM_1000_NS8cuda_cub20__uninitialized_fill7functorINS7_10device_ptrI17curandStateXORWOWEESC_EEEEvT0_T1_(
	.param .u64 _ZN3cub18CUB_300001_SM_10006detail8for_each13static_kernelINS2_12policy_hub_t12policy_500_tEmN6thrust24THRUST_300001_SM_1000_NS8cuda_cub20__uninitialized_fill7functorINS7_10device_ptrI17curandStateXORWOWEESC_EEEEvT0_T1__param_0,
	.param .align 8 .b8 _ZN3cub18CUB_300001_SM_10006detail8for_each13static_kernelINS2_12policy_hub_t12policy_500_tEmN6thrust24THRUST_300001_SM_1000_NS8cuda_cub20__uninitialized_fill7functorINS7_10device_ptrI17curandStateXORWOWEESC_EEEEvT0_T1__param_1[56]
)
.maxntid 256
{
	.reg .pred 	%p<4>;
	.reg .b32 	%r<30>;
	.reg .b32 	%f<4>;
	.reg .b64 	%rd<15>;
	.reg .b64 	%fd<4>;

	ld.param.f64 	%fd3, [_ZN3cub18CUB_300001_SM_10006detail8for_each13static_kernelINS2_12policy_hub_t12policy_500_tEmN6thrust24THRUST_300001_SM_1000_NS8cuda_cub20__uninitialized_fill7functorINS7_10device_ptrI17curandStateXORWOWEESC_EEEEvT0_T1__param_1+48];
	ld.param.f32 	%f3, [_ZN3cub18CUB_300001_SM_10006detail8for_each13static_kernelINS2_12policy_hub_t12policy_500_tEmN6thrust24THRUST_300001_SM_1000_NS8cuda_cub20__uninitialized_fill7functorINS7_10device_ptrI17curandStateXORWOWEESC_EEEEvT0_T1__param_1+40];
	ld.param.u64 	%rd4, [_ZN3cub18CUB_300001_SM_10006detail8for_each13static_kernelINS2_12policy_hub_t12policy_500_tEmN6thrust24THRUST_300001_SM_1000_NS8cuda_cub20__uninitialized_fill7functorINS7_10device_ptrI17curandStateXORWOWEESC_EEEEvT0_T1__param_1];
	ld.param.u64 	%rd5, [_ZN3cub18CUB_300001_SM_10006detail8for_each13static_kernelINS2_12policy_hub_t12policy_500_tEmN6thrust24THRUST_300001_SM_1000_NS8cuda_cub20__uninitialized_fill7functorINS7_10device_ptrI17curandStateXORWOWEESC_EEEEvT0_T1__param_0];
	ld.param.v2.u32 	{%r24, %r25}, [_ZN3cub18CUB_300001_SM_10006detail8for_each13static_kernelINS2_12policy_hub_t12policy_500_tEmN6thrust24THRUST_300001_SM_1000_NS8cuda_cub20__uninitialized_fill7functorINS7_10device_ptrI17curandStateXORWOWEESC_EEEEvT0_T1__param_1+32];
	ld.param.v2.u32 	{%r22, %r23}, [_ZN3cub18CUB_300001_SM_10006detail8for_each13static_kernelINS2_12policy_hub_t12policy_500_tEmN6thrust24THRUST_300001_SM_1000_NS8cuda_cub20__uninitialized_fill7functorINS7_10device_ptrI17curandStateXORWOWEESC_EEEEvT0_T1__param_1+24];
	ld.param.v2.u32 	{%r20, %r21}, [_ZN3cub18CUB_300001_SM_10006detail8for_each13static_kernelINS2_12policy_hub_t12policy_500_tEmN6thrust24THRUST_300001_SM_1000_NS8cuda_cub20__uninitialized_fill7functorINS7_10device_ptrI17curandStateXORWOWEESC_EEEEvT0_T1__param_1+16];
	ld.param.v2.u32 	{%r18, %r19}, [_ZN3cub18CUB_300001_SM_10006detail8for_each13static_kernelINS2_12policy_hub_t12policy_500_tEmN6thrust24THRUST_300001_SM_1000_NS8cuda_cub20__uninitialized_fill7functorINS7_10device_ptrI17curandStateXORWOWEESC_EEEEvT0_T1__param_1+8];
	mov.u32 	%r26, %ctaid.x;
	mul.wide.u32 	%rd1, %r26, 512;
	sub.s64 	%rd2, %rd5, %rd1;
	setp.lt.u64 	%p1, %rd2, 512;
	@%p1 bra 	$L__BB4_2;
	mov.u32 	%r29, %tid.x;
	cvta.to.global.u64 	%rd11, %rd4;
	cvt.u64.u32 	%rd12, %r29;
	add.s64 	%rd13, %rd1, %rd12;
	mad.lo.s64 	%rd14, %rd13, 48, %rd11;
	st.global.v2.u32 	[%rd14], {%r18, %r19};
	st.global.v2.u32 	[%rd14+8], {%r20, %r21};
	st.global.v2.u32 	[%rd14+16], {%r22, %r23};
	st.global.v2.u32 	[%rd14+24], {%r24, %r25};
	st.global.f32 	[%rd14+32], %f3;
	st.global.f64 	[%rd14+40], %fd3;
	st.global.v2.u32 	[%rd14+12288], {%r18, %r19};
	st.global.v2.u32 	[%rd14+12296], {%r20, %r21};
	st.global.v2.u32 	[%rd14+12304], {%r22, %r23};
	st.global.v2.u32 	[%rd14+12312], {%r24, %r25};
	st.global.f32 	[%rd14+12320], %f3;
	st.global.f64 	[%rd14+12328], %fd3;
	bra.uni 	$L__BB4_6;
$L__BB4_2:
	cvta.to.global.u64 	%rd6, %rd4;
	mov.u32 	%r17, %tid.x;
	cvt.u64.u32 	%rd7, %r17;
	setp.le.u64 	%p2, %rd2, %rd7;
	add.s64 	%rd9, %rd1, %rd7;
	mad.lo.s64 	%rd3, %rd9, 48, %rd6;
	@%p2 bra 	$L__BB4_4;
	st.global.v2.u32 	[%rd3], {%r18, %r19};
	st.global.v2.u32 	[%rd3+8], {%r20, %r21};
	st.global.v2.u32 	[%rd3+16], {%r22, %r23};
	st.global.v2.u32 	[%rd3+24], {%r24, %r25};
	st.global.f32 	[%rd3+32], %f3;
	st.global.f64 	[%rd3+40], %fd3;
$L__BB4_4:
	add.s32 	%r28, %r17, 256;
	cvt.u64.u32 	%rd10, %r28;
	setp.le.u64 	%p3, %rd2, %rd10;
	@%p3 bra 	$L__BB4_6;
	st.global.v2.u32 	[%rd3+12288], {%r18, %r19};
	st.global.v2.u32 	[%rd3+12296], {%r20, %r21};
	st.global.v2.u32 	[%rd3+12304], {%r22, %r23};
	st.global.v2.u32 	[%rd3+12312], {%r24, %r25};
	st.global.f32 	[%rd3+12320], %f3;
	st.global.f64 	[%rd3+12328], %fd3;
$L__BB4_6:
	ret;

}


// ===== COMPILED SASS (sm_100) =====

	.target	sm_100

	.elftype	@"ET_EXEC"


//--------------------- .note.nv.tkinfo           --------------------------
	.section	.note.nv.tkinfo,"",@"SHT_NOTE"
	.sectionflags	@"SHF_NOTE_NV_TKINFO"
	.tkinfo
        /*0018*/ 	.word	0x00000002
        /*0030*/ 	.string	""
        /*0030*/ 	.string	"ptxas"
        /*0030*/ 	.string	"Cuda compilation tools, release 13.0, V13.0.88"
        /*0030*/ 	.string	"Build cuda_13.0.r13.0/compiler.36424714_0"
        /*0030*/ 	.string	"-arch sm_100 -m 64 "



//--------------------- .note.nv.cuinfo           --------------------------
	.section	.note.nv.cuinfo,"",@"SHT_NOTE"
	.sectionflags	@"SHF_NOTE_NV_CUINFO"
        /*0018*/ 	.short	0x0002
        /*001a*/ 	.short	0x0064
        /*001c*/ 	.short	0x0082
	.zero		2


//--------------------- .nv.info                  --------------------------
	.section	.nv.info,"",@"SHT_CUDA_INFO"
	.align	4


	//----- nvinfo : EIATTR_REGCOUNT
	.align		4
        /*0000*/ 	.byte	0x04, 0x2f
        /*0002*/ 	.short	(.L_55 - .L_54)
	.align		4
.L_54:
        /*0004*/ 	.word	index@(_Z12setup_kernelP17curandStateXORWOWmi)
        /*0008*/ 	.word	0x0000001f


	//----- nvinfo : EIATTR_FRAME_SIZE
	.align		4
.L_55:
        /*000c*/ 	.byte	0x04, 0x11
        /*000e*/ 	.short	(.L_57 - .L_56)
	.align		4
.L_56:
        /*0010*/ 	.word	index@(_Z12setup_kernelP17curandStateXORWOWmi)
        /*0014*/ 	.word	0x00000000


	//----- nvinfo : EIATTR_REGCOUNT
	.align		4
.L_57:
        /*0018*/ 	.byte	0x04, 0x2f
        /*001a*/ 	.short	(.L_59 - .L_58)
	.align		4
.L_58:
        /*001c*/ 	.word	index@(_Z15calculateDepthsPKdS0_PiiiiiP17curandStateXORWOW)
        /*0020*/ 	.word	0x00000028


	//----- nvinfo : EIATTR_FRAME_SIZE
	.align		4
.L_59:
        /*0024*/ 	.byte	0x04, 0x11
        /*0026*/ 	.short	(.L_61 - .L_60)
	.align		4
.L_60:
        /*0028*/ 	.word	index@(_Z15calculateDepthsPKdS0_PiiiiiP17curandStateXORWOW)
        /*002c*/ 	.word	0x00010000


	//----- nvinfo : EIATTR_REGCOUNT
	.align		4
.L_61:
        /*0030*/ 	.byte	0x04, 0x2f
        /*0032*/ 	.short	(.L_63 - .L_62)
	.align		4
.L_62:
        /*0034*/ 	.word	index@(_ZN3cub18CUB_300001_SM_10006detail11EmptyKernelIvEEvv)
        /*0038*/ 	.word	0x00000004


	//----- nvinfo : EIATTR_FRAME_SIZE
	.align		4
.L_63:
        /*003c*/ 	.byte	0x04, 0x11
        /*003e*/ 	.short	(.L_65 - .L_64)
	.align		4
.L_64:
        /*0040*/ 	.word	index@(_ZN3cub18CUB_300001_SM_10006detail11EmptyKernelIvEEvv)
        /*0044*/ 	.word	0x00000000


	//----- nvinfo : EIATTR_REGCOUNT
	.align		4
.L_65:
        /*0048*/ 	.byte	0x04, 0x2f
        /*004a*/ 	.short	(.L_67 - .L_66)
	.align		4
.L_66:
        /*004c*/ 	.word	index@(_ZN3cub18CUB_300001_SM_10006detail8for_each13static_kernelINS2_12policy_hub_t12policy_500_tEmN6thrust24THRUST_300001_SM_1000_NS8cuda_cub20__uninitialized_fill7functorINS7_10device_ptrIiEEiEEEEvT0_T1_)
        /*0050*/ 	.word	0x00000008


	//----- nvinfo : EIATTR_FRAME_SIZE
	.align		4
.L_67:
        /*0054*/ 	.byte	0x04, 0x11
        /*0056*/ 	.short	(.L_69 - .L_68)
	.align		4
.L_68:
        /*0058*/ 	.word	index@(_ZN3cub18CUB_300001_SM_10006detail8for_each13static_kernelINS2_12policy_hub_t12policy_500_tEmN6thrust24THRUST_300001_SM_1000_NS8cuda_cub20__uninitialized_fill7functorINS7_10device_ptrIiEEiEEEEvT0_T1_)
        /*005c*/ 	.word	0x00000000


	//----- nvinfo : EIATTR_REGCOUNT
	.align		4
.L_69:
        /*0060*/ 	.byte	0x04, 0x2f
        /*0062*/ 	.short	(.L_71 - .L_70)
	.align		4
.L_70:
        /*0064*/ 	.word	index@(_ZN3cub18CUB_300001_SM_10006detail8for_each13static_kernelINS2_12policy_hub_t12policy_500_tEmN6thrust24THRUST_300001_SM_1000_NS8cuda_cub20__uninitialized_fill7functorINS7_10device_ptrI17curandStateXORWOWEESC_EEEEvT0_T1_)
        /*0068*/ 	.word	0x00000014


	//----- nvinfo : EIATTR_FRAME_SIZE
	.align		4
.L_71:
        /*006c*/ 	.byte	0x04, 0x11
        /*006e*/ 	.short	(.L_73 - .L_72)
	.align		4
.L_72:
        /*0070*/ 	.word	index@(_ZN3cub18CUB_300001_SM_10006detail8for_each13static_kernelINS2_12policy_hub_t12policy_500_tEmN6thrust24THRUST_300001_SM_1000_NS8cuda_cub20__uninitialized_fill7functorINS7_10device_ptrI17curandStateXORWOWEESC_EEEEvT0_T1_)
        /*0074*/ 	.word	0x00000000


	//----- nvinfo : EIATTR_MIN_STACK_SIZE
	.align		4
.L_73:
        /*0078*/ 	.byte	0x04, 0x12
        /*007a*/ 	.short	(.L_75 - .L_74)
	.align		4
.L_74:
        /*007c*/ 	.word	index@(_ZN3cub18CUB_300001_SM_10006detail8for_each13static_kernelINS2_12policy_hub_t12policy_500_tEmN6thrust24THRUST_300001_SM_1000_NS8cuda_cub20__uninitialized_fill7functorINS7_10device_ptrI17curandStateXORWOWEESC_EEEEvT0_T1_)
        /*0080*/ 	.word	0x00000000


	//----- nvinfo : EIATTR_MIN_STACK_SIZE
	.align		4
.L_75:
        /*0084*/ 	.byte	0x04, 0x12
        /*0086*/ 	.short	(.L_77 - .L_76)
	.align		4
.L_76:
        /*0088*/ 	.word	index@(_ZN3cub18CUB_300001_SM_10006detail8for_each13static_kernelINS2_12policy_hub_t12policy_500_tEmN6thrust24THRUST_300001_SM_1000_NS8cuda_cub20__uninitialized_fill7functorINS7_10device_ptrIiEEiEEEEvT0_T1_)
        /*008c*/ 	.word	0x00000000


	//----- nvinfo : EIATTR_MIN_STACK_SIZE
	.align		4
.L_77:
        /*0090*/ 	.byte	0x04, 0x12
        /*0092*/ 	.short	(.L_79 - .L_78)
	.align		4
.L_78:
        /*0094*/ 	.word	index@(_ZN3cub18CUB_300001_SM_10006detail11EmptyKernelIvEEvv)
        /*0098*/ 	.word	0x00000000


	//----- nvinfo : EIATTR_MIN_STACK_SIZE
	.align		4
.L_79:
        /*009c*/ 	.byte	0x04, 0x12
        /*009e*/ 	.short	(.L_81 - .L_80)
	.align		4
.L_80:
        /*00a0*/ 	.word	index@(_Z15calculateDepthsPKdS0_PiiiiiP17curandStateXORWOW)
        /*00a4*/ 	.word	0x00010000


	//----- nvinfo : EIATTR_MIN_STACK_SIZE
	.align		4
.L_81:
        /*00a8*/ 	.byte	0x04, 0x12
        /*00aa*/ 	.short	(.L_83 - .L_82)
	.align		4
.L_82:
        /*00ac*/ 	.word	index@(_Z12setup_kernelP17curandStateXORWOWmi)
        /*00b0*/ 	.word	0x00000000
.L_83:


//--------------------- .nv.compat                --------------------------
	.section	.nv.compat,"",@"SHT_CUDA_COMPAT_INFO"
	.align	4
        /*0000*/ 	.byte	0x02, 0x09, 0x00, 0x00, 0x02, 0x02, 0x01, 0x00, 0x02, 0x05, 0x05, 0x00, 0x03, 0x07, 0x01, 0x01
        /*0010*/ 	.byte	0x02, 0x03, 0x00, 0x00, 0x02, 0x06, 0x01, 0x00, 0x04, 0x0b, 0x08, 0x00, 0x01, 0x00, 0x00, 0x00
        /*0020*/ 	.byte	0x00, 0x00, 0x00, 0x00


//--------------------- .nv.info._ZN3cub18CUB_300001_SM_10006detail8for_each13static_kernelINS2_12policy_hub_t12policy_500_tEmN6thrust24THRUST_300001_SM_1000_NS8cuda_cub20__uninitialized_fill7functorINS7_10device_ptrI17curandStateXORWOWEESC_EEEEvT0_T1_ --------------------------
	.section	.nv.info._ZN3cub18CUB_300001_SM_10006detail8for_each13static_kernelINS2_12policy_hub_t12policy_500_tEmN6thrust24THRUST_300001_SM_1000_NS8cuda_cub20__uninitialized_fill7functorINS7_10device_ptrI17curandStateXORWOWEESC_EEEEvT0_T1_,"",@"SHT_CUDA_INFO"
	.sectionflags	@""
	.align	4


	//----- nvinfo : EIATTR_CUDA_API_VERSION
	.align		4
        /*0000*/ 	.byte	0x04, 0x37
        /*0002*/ 	.short	(.L_85 - .L_84)
.L_84:
        /*0004*/ 	.word	0x00000082


	//----- nvinfo : EIATTR_KPARAM_INFO
	.align		4
.L_85:
        /*0008*/ 	.byte	0x04, 0x17
        /*000a*/ 	.short	(.L_87 - .L_86)
.L_86:
        /*000c*/ 	.word	0x00000000
        /*0010*/ 	.short	0x0001
        /*0012*/ 	.short	0x0008
        /*0014*/ 	.byte	0x00, 0xf0, 0xe1, 0x00


	//----- nvinfo : EIATTR_KPARAM_INFO
	.align		4
.L_87:
        /*0018*/ 	.byte	0x04, 0x17
        /*001a*/ 	.short	(.L_89 - .L_88)
.L_88:
        /*001c*/ 	.word	0x00000000
        /*0020*/ 	.short	0x0000
        /*0022*/ 	.short	0x0000
        /*0024*/ 	.byte	0x00, 0xf0, 0x21, 0x00


	//----- nvinfo : EIATTR_SPARSE_MMA_MASK
	.align		4
.L_89:
        /*0028*/ 	.byte	0x03, 0x50
        /*002a*/ 	.short	0x0000


	//----- nvinfo : EIATTR_MAXREG_COUNT
	.align		4
        /*002c*/ 	.byte	0x03, 0x1b
        /*002e*/ 	.short	0x00ff


	//----- nvinfo : EIATTR_MERCURY_ISA_VERSION
	.align		4
        /*0030*/ 	.byte	0x03, 0x5f
        /*0032*/ 	.short	0x0101


	//----- nvinfo : EIATTR_VRC_CTA_INIT_COUNT
	.align		4
        /*0034*/ 	.byte	0x02, 0x4a
	.zero		1
	.zero		1


	//----- nvinfo : EIATTR_EXIT_INSTR_OFFSETS
	.align		4
        /*0038*/ 	.byte	0x04, 0x1c
        /*003a*/ 	.short	(.L_91 - .L_90)


	//   ....[0]....
.L_90:
        /*003c*/ 	.word	0x00000230


	//   ....[1]....
        /*0040*/ 	.word	0x00000410


	//   ....[2]....
        /*0044*/ 	.word	0x000004e0


	//----- nvinfo : EIATTR_MAX_THREADS
	.align		4
.L_91:
        /*0048*/ 	.byte	0x04, 0x05
        /*004a*/ 	.short	(.L_93 - .L_92)
.L_92:
        /*004c*/ 	.word	0x00000100
        /*0050*/ 	.word	0x00000001
        /*0054*/ 	.word	0x00000001


	//----- nvinfo : EIATTR_CRS_STACK_SIZE
	.align		4
.L_93:
        /*0058*/ 	.byte	0x04, 0x1e
        /*005a*/ 	.short	(.L_95 - .L_94)
.L_94:
        /*005c*/ 	.word	0x00000000


	//----- nvinfo : EIATTR_CBANK_PARAM_SIZE
	.align		4
.L_95:
        /*0060*/ 	.byte	0x03, 0x19
        /*0062*/ 	.short	0x0040


	//----- nvinfo : EIATTR_PARAM_CBANK
	.align		4
        /*0064*/ 	.byte	0x04, 0x0a
        /*0066*/ 	.short	(.L_97 - .L_96)
	.align		4
.L_96:
        /*0068*/ 	.word	index@(.nv.constant0._ZN3cub18CUB_300001_SM_10006detail8for_each13static_kernelINS2_12policy_hub_t12policy_500_tEmN6thrust24THRUST_300001_SM_1000_NS8cuda_cub20__uninitialized_fill7functorINS7_10device_ptrI17curandStateXORWOWEESC_EEEEvT0_T1_)
        /*006c*/ 	.short	0x0380
        /*006e*/ 	.short	0x0040


	//----- nvinfo : EIATTR_SW_WAR
	.align		4
.L_97:
        /*0070*/ 	.byte	0x04, 0x36
        /*0072*/ 	.short	(.L_99 - .L_98)
.L_98:
        /*0074*/ 	.word	0x00000008
.L_99:


//--------------------- .nv.info._ZN3cub18CUB_300001_SM_10006detail8for_each13static_kernelINS2_12policy_hub_t12policy_500_tEmN6thrust24THRUST_300001_SM_1000_NS8cuda_cub20__uninitialized_fill7functorINS7_10device_ptrIiEEiEEEEvT0_T1_ --------------------------
	.section	.nv.info._ZN3cub18CUB_300001_SM_10006detail8for_each13static_kernelINS2_12policy_hub_t12policy_500_tEmN6thrust24THRUST_300001_SM_1000_NS8cuda_cub20__uninitialized_fill7functorINS7_10device_ptrIiEEiEEEEvT0_T1_,"",@"SHT_CUDA_INFO"
	.sectionflags	@""
	.align	4


	//----- nvinfo : EIATTR_CUDA_API_VERSION
	.align		4
        /*0000*/ 	.byte	0x04, 0x37
        /*0002*/ 	.short	(.L_101 - .L_100)
.L_100:
        /*0004*/ 	.word	0x00000082


	//----- nvinfo : EIATTR_KPARAM_INFO
	.align		4
.L_101:
        /*0008*/ 	.byte	0x04, 0x17
        /*000a*/ 	.short	(.L_103 - .L_102)
.L_102:
        /*000c*/ 	.word	0x00000000
        /*0010*/ 	.short	0x0001
        /*0012*/ 	.short	0x0008
        /*0014*/ 	.byte	0x00, 0xf0, 0x41, 0x00


	//----- nvinfo : EIATTR_KPARAM_INFO
	.align		4
.L_103:
        /*0018*/ 	.byte	0x04, 0x17
        /*001a*/ 	.short	(.L_105 - .L_104)
.L_104:
        /*001c*/ 	.word	0x00000000
        /*0020*/ 	.short	0x0000
        /*0022*/ 	.short	0x0000
        /*0024*/ 	.byte	0x00, 0xf0, 0x21, 0x00


	//----- nvinfo : EIATTR_SPARSE_MMA_MASK
	.align		4
.L_105:
        /*0028*/ 	.byte	0x03, 0x50
        /*002a*/ 	.short	0x0000


	//----- nvinfo : EIATTR_MAXREG_COUNT
	.align		4
        /*002c*/ 	.byte	0x03, 0x1b
        /*002e*/ 	.short	0x00ff


	//----- nvinfo : EIATTR_MERCURY_ISA_VERSION
	.align		4
        /*0030*/ 	.byte	0x03, 0x5f
        /*0032*/ 	.short	0x0101


	//----- nvinfo : EIATTR_VRC_CTA_INIT_COUNT
	.align		4
        /*0034*/ 	.byte	0x02, 0x4a
	.zero		1
	.zero		1


	//----- nvinfo : EIATTR_EXIT_INSTR_OFFSETS
	.align		4
        /*0038*/ 	.byte	0x04, 0x1c
        /*003a*/ 	.short	(.L_107 - .L_106)


	//   ....[0]....
.L_106:
        /*003c*/ 	.word	0x00000130


	//   ....[1]....
        /*0040*/ 	.word	0x00000230


	//   ....[2]....
        /*0044*/ 	.word	0x00000260


	//----- nvinfo : EIATTR_MAX_THREADS
	.align		4
.L_107:
        /*0048*/ 	.byte	0x04, 0x05
        /*004a*/ 	.short	(.L_109 - .L_108)
.L_108:
        /*004c*/ 	.word	0x00000100
        /*0050*/ 	.word	0x00000001
        /*0054*/ 	.word	0x00000001


	//----- nvinfo : EIATTR_CBANK_PARAM_SIZE
	.align		4
.L_109:
        /*0058*/ 	.byte	0x03, 0x19
        /*005a*/ 	.short	0x0018


	//----- nvinfo : EIATTR_PARAM_CBANK
	.align		4
        /*005c*/ 	.byte	0x04, 0x0a
        /*005e*/ 	.short	(.L_111 - .L_110)
	.align		4
.L_110:
        /*0060*/ 	.word	index@(.nv.constant0._ZN3cub18CUB_300001_SM_10006detail8for_each13static_kernelINS2_12policy_hub_t12policy_500_tEmN6thrust24THRUST_300001_SM_1000_NS8cuda_cub20__uninitialized_fill7functorINS7_10device_ptrIiEEiEEEEvT0_T1_)
        /*0064*/ 	.short	0x0380
        /*0066*/ 	.short	0x0018


	//----- nvinfo : EIATTR_SW_WAR
	.align		4
.L_111:
        /*0068*/ 	.byte	0x04, 0x36
        /*006a*/ 	.short	(.L_113 - .L_112)
.L_112:
        /*006c*/ 	.word	0x00000008
.L_113:


//--------------------- .nv.info._ZN3cub18CUB_300001_SM_10006detail11EmptyKernelIvEEvv --------------------------
	.section	.nv.info._ZN3cub18CUB_300001_SM_10006detail11EmptyKernelIvEEvv,"",@"SHT_CUDA_INFO"
	.sectionflags	@""
	.align	4


	//----- nvinfo : EIATTR_CUDA_API_VERSION
	.align		4
        /*0000*/ 	.byte	0x04, 0x37
        /*0002*/ 	.short	(.L_115 - .L_114)
.L_114:
        /*0004*/ 	.word	0x00000082


	//----- nvinfo : EIATTR_SPARSE_MMA_MASK
	.align		4
.L_115:
        /*0008*/ 	.byte	0x03, 0x50
        /*000a*/ 	.short	0x0000


	//----- nvinfo : EIATTR_MAXREG_COUNT
	.align		4
        /*000c*/ 	.byte	0x03, 0x1b
        /*000e*/ 	.short	0x00ff


	//----- nvinfo : EIATTR_MERCURY_ISA_VERSION
	.align		4
        /*0010*/ 	.byte	0x03, 0x5f
        /*0012*/ 	.short	0x0101


	//----- nvinfo : EIATTR_VRC_CTA_INIT_COUNT
	.align		4
        /*0014*/ 	.byte	0x02, 0x4a
	.zero		1
	.zero		1


	//----- nvinfo : EIATTR_EXIT_INSTR_OFFSETS
	.align		4
        /*0018*/ 	.byte	0x04, 0x1c
        /*001a*/ 	.short	(.L_117 - .L_116)


	//   ....[0]....
.L_116:
        /*001c*/ 	.word	0x00000010


	//----- nvinfo : EIATTR_SW_WAR
	.align		4
.L_117:
        /*0020*/ 	.byte	0x04, 0x36
        /*0022*/ 	.short	(.L_119 - .L_118)
.L_118:
        /*0024*/ 	.word	0x00000008
.L_119:


//--------------------- .nv.info._Z15calculateDepthsPKdS0_PiiiiiP17curandStateXORWOW --------------------------
	.section	.nv.info._Z15calculateDepthsPKdS0_PiiiiiP17curandStateXORWOW,"",@"SHT_CUDA_INFO"
	.sectionflags	@""
	.align	4


	//----- nvinfo : EIATTR_CUDA_API_VERSION
	.align		4
        /*0000*/ 	.byte	0x04, 0x37
        /*0002*/ 	.short	(.L_121 - .L_120)
.L_120:
        /*0004*/ 	.word	0x00000082


	//----- nvinfo : EIATTR_KPARAM_INFO
	.align		4
.L_121:
        /*0008*/ 	.byte	0x04, 0x17
        /*000a*/ 	.short	(.L_123 - .L_122)
.L_122:
        /*000c*/ 	.word	0x00000000
        /*0010*/ 	.short	0x0007
        /*0012*/ 	.short	0x0028
        /*0014*/ 	.byte	0x00, 0xf5, 0x21, 0x00


	//----- nvinfo : EIATTR_KPARAM_INFO
	.align		4
.L_123:
        /*0018*/ 	.byte	0x04, 0x17
        /*001a*/ 	.short	(.L_125 - .L_124)
.L_124:
        /*001c*/ 	.word	0x00000000
        /*0020*/ 	.short	0x0006
        /*0022*/ 	.short	0x0024
        /*0024*/ 	.byte	0x00, 0xf0, 0x11, 0x00


	//----- nvinfo : EIATTR_KPARAM_INFO
	.align		4
.L_125:
        /*0028*/ 	.byte	0x04, 0x17
        /*002a*/ 	.short	(.L_127 - .L_126)
.L_126:
        /*002c*/ 	.word	0x00000000
        /*0030*/ 	.short	0x0005
        /*0032*/ 	.short	0x0020
        /*0034*/ 	.byte	0x00, 0xf0, 0x11, 0x00


	//----- nvinfo : EIATTR_KPARAM_INFO
	.align		4
.L_127:
        /*0038*/ 	.byte	0x04, 0x17
        /*003a*/ 	.short	(.L_129 - .L_128)
.L_128:
        /*003c*/ 	.word	0x00000000
        /*0040*/ 	.short	0x0004
        /*0042*/ 	.short	0x001c
        /*0044*/ 	.byte	0x00, 0xf0, 0x11, 0x00


	//----- nvinfo : EIATTR_KPARAM_INFO
	.align		4
.L_129:
        /*0048*/ 	.byte	0x04, 0x17
        /*004a*/ 	.short	(.L_131 - .L_130)
.L_130:
        /*004c*/ 	.word	0x00000000
        /*0050*/ 	.short	0x0003
        /*0052*/ 	.short	0x0018
        /*0054*/ 	.byte	0x00, 0xf0, 0x11, 0x00


	//----- nvinfo : EIATTR_KPARAM_INFO
	.align		4
.L_131:
        /*0058*/ 	.byte	0x04, 0x17
        /*005a*/ 	.short	(.L_133 - .L_132)
.L_132:
        /*005c*/ 	.word	0x00000000
        /*0060*/ 	.short	0x0002
        /*0062*/ 	.short	0x0010
        /*0064*/ 	.byte	0x00, 0xf5, 0x21, 0x00


	//----- nvinfo : EIATTR_KPARAM_INFO
	.align		4
.L_133:
        /*0068*/ 	.byte	0x04, 0x17
        /*006a*/ 	.short	(.L_135 - .L_134)
.L_134:
        /*006c*/ 	.word	0x00000000
        /*0070*/ 	.short	0x0001
        /*0072*/ 	.short	0x0008
        /*0074*/ 	.byte	0x00, 0xf5, 0x21, 0x00


	//----- nvinfo : EIATTR_KPARAM_INFO
	.align		4
.L_135:
        /*0078*/ 	.byte	0x04, 0x17
        /*007a*/ 	.short	(.L_137 - .L_136)
.L_136:
        /*007c*/ 	.word	0x00000000
        /*0080*/ 	.short	0x0000
        /*0082*/ 	.short	0x0000
        /*0084*/ 	.byte	0x00, 0xf5, 0x21, 0x00


	//----- nvinfo : EIATTR_SPARSE_MMA_MASK
	.align		4
.L_137:
        /*0088*/ 	.byte	0x03, 0x50
        /*008a*/ 	.short	0x0000


	//----- nvinfo : EIATTR_MAXREG_COUNT
	.align		4
        /*008c*/ 	.byte	0x03, 0x1b
        /*008e*/ 	.short	0x00ff


	//----- nvinfo : EIATTR_MERCURY_ISA_VERSION
	.align		4
        /*0090*/ 	.byte	0x03, 0x5f
        /*0092*/ 	.short	0x0101


	//----- nvinfo : EIATTR_VRC_CTA_INIT_COUNT
	.align		4
        /*0094*/ 	.byte	0x02, 0x4a
	.zero		1
	.zero		1


	//----- nvinfo : EIATTR_EXIT_INSTR_OFFSETS
	.align		4
        /*0098*/ 	.byte	0x04, 0x1c
        /*009a*/ 	.short	(.L_139 - .L_138)


	//   ....[0]....
.L_138:
        /*009c*/ 	.word	0x000000a0


	//   ....[1]....
        /*00a0*/ 	.word	0x00003f30


	//----- nvinfo : EIATTR_CRS_STACK_SIZE
	.align		4
.L_139:
        /*00a4*/ 	.byte	0x04, 0x1e
        /*00a6*/ 	.short	(.L_141 - .L_140)
.L_140:
        /*00a8*/ 	.word	0x00000000


	//----- nvinfo : EIATTR_CBANK_PARAM_SIZE
	.align		4
.L_141:
        /*00ac*/ 	.byte	0x03, 0x19
        /*00ae*/ 	.short	0x0030


	//----- nvinfo : EIATTR_PARAM_CBANK
	.align		4
        /*00b0*/ 	.byte	0x04, 0x0a
        /*00b2*/ 	.short	(.L_143 - .L_142)
	.align		4
.L_142:
        /*00b4*/ 	.word	index@(.nv.constant0._Z15calculateDepthsPKdS0_PiiiiiP17curandStateXORWOW)
        /*00b8*/ 	.short	0x0380
        /*00ba*/ 	.short	0x0030


	//----- nvinfo : EIATTR_SW_WAR
	.align		4
.L_143:
        /*00bc*/ 	.byte	0x04, 0x36
        /*00be*/ 	.short	(.L_145 - .L_144)
.L_144:
        /*00c0*/ 	.word	0x00000008
.L_145:


//--------------------- .nv.info._Z12setup_kernelP17curandStateXORWOWmi --------------------------
	.section	.nv.info._Z12setup_kernelP17curandStateXORWOWmi,"",@"SHT_CUDA_INFO"
	.sectionflags	@""
	.align	4


	//----- nvinfo : EIATTR_CUDA_API_VERSION
	.align		4
        /*0000*/ 	.byte	0x04, 0x37
        /*0002*/ 	.short	(.L_147 - .L_146)
.L_146:
        /*0004*/ 	.word	0x00000082


	//----- nvinfo : EIATTR_KPARAM_INFO
	.align		4
.L_147:
        /*0008*/ 	.byte	0x04, 0x17
        /*000a*/ 	.short	(.L_149 - .L_148)
.L_148:
        /*000c*/ 	.word	0x00000000
        /*0010*/ 	.short	0x0002
        /*0012*/ 	.short	0x0010
        /*0014*/ 	.byte	0x00, 0xf0, 0x11, 0x00


	//----- nvinfo : EIATTR_KPARAM_INFO
	.align		4
.L_149:
        /*0018*/ 	.byte	0x04, 0x17
        /*001a*/ 	.short	(.L_151 - .L_150)
.L_150:
        /*001c*/ 	.word	0x00000000
        /*0020*/ 	.short	0x0001
        /*0022*/ 	.short	0x0008
        /*0024*/ 	.byte	0x00, 0xf0, 0x21, 0x00


	//----- nvinfo : EIATTR_KPARAM_INFO
	.align		4
.L_151:
        /*0028*/ 	.byte	0x04, 0x17
        /*002a*/ 	.short	(.L_153 - .L_152)
.L_152:
        /*002c*/ 	.word	0x00000000
        /*0030*/ 	.short	0x0000
        /*0032*/ 	.short	0x0000
        /*0034*/ 	.byte	0x00, 0xf5, 0x21, 0x00


	//----- nvinfo : EIATTR_SPARSE_MMA_MASK
	.align		4
.L_153:
        /*0038*/ 	.byte	0x03, 0x50
        /*003a*/ 	.short	0x0000


	//----- nvinfo : EIATTR_MAXREG_COUNT
	.align		4
        /*003c*/ 	.byte	0x03, 0x1b
        /*003e*/ 	.short	0x00ff


	//----- nvinfo : EIATTR_MERCURY_ISA_VERSION
	.align		4
        /*0040*/ 	.byte	0x03, 0x5f
        /*0042*/ 	.short	0x0101


	//----- nvinfo : EIATTR_VRC_CTA_INIT_COUNT
	.align		4
        /*0044*/ 	.byte	0x02, 0x4a
	.zero		1
	.zero		1


	//----- nvinfo : EIATTR_EXIT_INSTR_OFFSETS
	.align		4
        /*0048*/ 	.byte	0x04, 0x1c
        /*004a*/ 	.short	(.L_155 - .L_154)


	//   ....[0]....
.L_154:
        /*004c*/ 	.word	0x00000070


	//   ....[1]....
        /*0050*/ 	.word	0x00000f00


	//----- nvinfo : EIATTR_CRS_STACK_SIZE
	.align		4
.L_155:
        /*0054*/ 	.byte	0x04, 0x1e
        /*0056*/ 	.short	(.L_157 - .L_156)
.L_156:
        /*0058*/ 	.word	0x00000000


	//----- nvinfo : EIATTR_CBANK_PARAM_SIZE
	.align		4
.L_157:
        /*005c*/ 	.byte	0x03, 0x19
        /*005e*/ 	.short	0x0014


	//----- nvinfo : EIATTR_PARAM_CBANK
	.align		4
        /*0060*/ 	.byte	0x04, 0x0a
        /*0062*/ 	.short	(.L_159 - .L_158)
	.align		4
.L_158:
        /*0064*/ 	.word	index@(.nv.constant0._Z12setup_kernelP17curandStateXORWOWmi)
        /*0068*/ 	.short	0x0380
        /*006a*/ 	.short	0x0014


	//----- nvinfo : EIATTR_SW_WAR
	.align		4
.L_159:
        /*006c*/ 	.byte	0x04, 0x36
        /*006e*/ 	.short	(.L_161 - .L_160)
.L_160:
        /*0070*/ 	.word	0x00000008
.L_161:


//--------------------- .nv.callgraph             --------------------------
	.section	.nv.callgraph,"",@"SHT_CUDA_CALLGRAPH"
	.align	4
	.sectionentsize	8
	.align		4
        /*0000*/ 	.word	0x00000000
	.align		4
        /*0004*/ 	.word	0xffffffff
	.align		4
        /*0008*/ 	.word	0x00000000
	.align		4
        /*000c*/ 	.word	0xfffffffe
	.align		4
        /*0010*/ 	.word	0x00000000
	.align		4
        /*0014*/ 	.word	0xfffffffd
	.align		4
        /*0018*/ 	.word	0x00000000
	.align		4
        /*001c*/ 	.word	0xfffffffc


//--------------------- .nv.constant4             --------------------------
	.section	.nv.constant4,"a",@progbits
	.align	8
	.align		8
.nv.constant4:
        /*0000*/ 	.dword	precalc_xorwow_matrix
	.align		8
        /*0008*/ 	.dword	precalc_xorwow_offset_matrix
	.align		8
        /*0010*/ 	.dword	mrg32k3aM1
	.align		8
        /*0018*/ 	.dword	mrg32k3aM2
	.align		8
        /*0020*/ 	.dword	mrg32k3aM1SubSeq
	.align		8
        /*0028*/ 	.dword	mrg32k3aM2SubSeq
	.align		8
        /*0030*/ 	.dword	mrg32k3aM1Seq
	.align		8
        /*0038*/ 	.dword	mrg32k3aM2Seq
	.align		8
        /*0040*/ 	.dword	_ZN34_INTERNAL_9bf679b4_4_k_cu_beac713f4cuda3std3__45__cpo5beginE
	.align		8
        /*0048*/ 	.dword	_ZN34_INTERNAL_9bf679b4_4_k_cu_beac713f4cuda3std3__45__cpo3endE
	.align		8
        /*0050*/ 	.dword	_ZN34_INTERNAL_9bf679b4_4_k_cu_beac713f4cuda3std3__45__cpo6cbeginE
	.align		8
        /*0058*/ 	.dword	_ZN34_INTERNAL_9bf679b4_4_k_cu_beac713f4cuda3std3__45__cpo4cendE
	.align		8
        /*0060*/ 	.dword	_ZN34_INTERNAL_9bf679b4_4_k_cu_beac713f4cuda3std3__45__cpo6rbeginE
	.align		8
        /*0068*/ 	.dword	_ZN34_INTERNAL_9bf679b4_4_k_cu_beac713f4cuda3std3__45__cpo4rendE
	.align		8
        /*0070*/ 	.dword	_ZN34_INTERNAL_9bf679b4_4_k_cu_beac713f4cuda3std3__45__cpo7crbeginE
	.align		8
        /*0078*/ 	.dword	_ZN34_INTERNAL_9bf679b4_4_k_cu_beac713f4cuda3std3__45__cpo5crendE
	.align		8
        /*0080*/ 	.dword	_ZN34_INTERNAL_9bf679b4_4_k_cu_beac713f4cuda3std3__436_GLOBAL__N__9bf679b4_4_k_cu_beac713f6ignoreE
	.align		8
        /*0088*/ 	.dword	_ZN34_INTERNAL_9bf679b4_4_k_cu_beac713f4cuda3std3__419piecewise_constructE
	.align		8
        /*0090*/ 	.dword	_ZN34_INTERNAL_9bf679b4_4_k_cu_beac713f4cuda3std3__48in_placeE
	.align		8
        /*0098*/ 	.dword	_ZN34_INTERNAL_9bf679b4_4_k_cu_beac713f4cuda3std3__420unreachable_sentinelE
	.align		8
        /*00a0*/ 	.dword	_ZN34_INTERNAL_9bf679b4_4_k_cu_beac713f4cuda3std3__47nulloptE
	.align		8
        /*00a8*/ 	.dword	_ZN34_INTERNAL_9bf679b4_4_k_cu_beac713f4cuda3std3__48unexpectE
	.align		8
        /*00b0*/ 	.dword	_ZN34_INTERNAL_9bf679b4_4_k_cu_beac713f4cuda3std6ranges3__45__cpo4swapE
	.align		8
        /*00b8*/ 	.dword	_ZN34_INTERNAL_9bf679b4_4_k_cu_beac713f4cuda3std6ranges3__45__cpo9iter_moveE
	.align		8
        /*00c0*/ 	.dword	_ZN34_INTERNAL_9bf679b4_4_k_cu_beac713f4cuda3std6ranges3__45__cpo5beginE
	.align		8
        /*00c8*/ 	.dword	_ZN34_INTERNAL_9bf679b4_4_k_cu_beac713f4cuda3std6ranges3__45__cpo3endE
	.align		8
        /*00d0*/ 	.dword	_ZN34_INTERNAL_9bf679b4_4_k_cu_beac713f4cuda3std6ranges3__45__cpo6cbeginE
	.align		8
        /*00d8*/ 	.dword	_ZN34_INTERNAL_9bf679b4_4_k_cu_beac713f4cuda3std6ranges3__45__cpo4cendE
	.align		8
        /*00e0*/ 	.dword	_ZN34_INTERNAL_9bf679b4_4_k_cu_beac713f4cuda3std6ranges3__45__cpo7advanceE
	.align		8
        /*00e8*/ 	.dword	_ZN34_INTERNAL_9bf679b4_4_k_cu_beac713f4cuda3std6ranges3__45__cpo9iter_swapE
	.align		8
        /*00f0*/ 	.dword	_ZN34_INTERNAL_9bf679b4_4_k_cu_beac713f4cuda3std6ranges3__45__cpo4nextE
	.align		8
        /*00f8*/ 	.dword	_ZN34_INTERNAL_9bf679b4_4_k_cu_beac713f4cuda3std6ranges3__45__cpo4prevE
	.align		8
        /*0100*/ 	.dword	_ZN34_INTERNAL_9bf679b4_4_k_cu_beac713f4cuda3std6ranges3__45__cpo4dataE
	.align		8
        /*0108*/ 	.dword	_ZN34_INTERNAL_9bf679b4_4_k_cu_beac713f4cuda3std6ranges3__45__cpo5cdataE
	.align		8
        /*0110*/ 	.dword	_ZN34_INTERNAL_9bf679b4_4_k_cu_beac713f4cuda3std6ranges3__45__cpo4sizeE
	.align		8
        /*0118*/ 	.dword	_ZN34_INTERNAL_9bf679b4_4_k_cu_beac713f4cuda3std6ranges3__45__cpo5ssizeE
	.align		8
        /*0120*/ 	.dword	_ZN34_INTERNAL_9bf679b4_4_k_cu_beac713f4cuda3std6ranges3__45__cpo8distanceE
	.align		8
        /*0128*/ 	.dword	_ZN34_INTERNAL_9bf679b4_4_k_cu_beac713f6thrust24THRUST_300001_SM_1000_NS8cuda_cub3parE
	.align		8
        /*0130*/ 	.dword	_ZN34_INTERNAL_9bf679b4_4_k_cu_beac713f6thrust24THRUST_300001_SM_1000_NS8cuda_cub10par_nosyncE
	.align		8
        /*0138*/ 	.dword	_ZN34_INTERNAL_9bf679b4_4_k_cu_beac713f6thrust24THRUST_300001_SM_1000_NS6system6detail10sequential3seqE
	.align		8
        /*0140*/ 	.dword	_ZN34_INTERNAL_9bf679b4_4_k_cu_beac713f6thrust24THRUST_300001_SM_1000_NS6system3cpp3parE
	.align		8
        /*0148*/ 	.dword	_ZN34_INTERNAL_9bf679b4_4_k_cu_beac713f6thrust24THRUST_300001_SM_1000_NS12placeholders2_1E
	.align		8
        /*0150*/ 	.dword	_ZN34_INTERNAL_9bf679b4_4_k_cu_beac713f6thrust24THRUST_300001_SM_1000_NS12placeholders2_2E
	.align		8
        /*0158*/ 	.dword	_ZN34_INTERNAL_9bf679b4_4_k_cu_beac713f6thrust24THRUST_300001_SM_1000_NS12placeholders2_3E
	.align		8
        /*0160*/ 	.dword	_ZN34_INTERNAL_9bf679b4_4_k_cu_beac713f6thrust24THRUST_300001_SM_1000_NS12placeholders2_4E
	.align		8
        /*0168*/ 	.dword	_ZN34_INTERNAL_9bf679b4_4_k_cu_beac713f6thrust24THRUST_300001_SM_1000_NS12placeholders2_5E
	.align		8
        /*0170*/ 	.dword	_ZN34_INTERNAL_9bf679b4_4_k_cu_beac713f6thrust24THRUST_300001_SM_1000_NS12placeholders2_6E
	.align		8
        /*0178*/ 	.dword	_ZN34_INTERNAL_9bf679b4_4_k_cu_beac713f6thrust24THRUST_300001_SM_1000_NS12placeholders2_7E
	.align		8
        /*0180*/ 	.dword	_ZN34_INTERNAL_9bf679b4_4_k_cu_beac713f6thrust24THRUST_300001_SM_1000_NS12placeholders2_8E
	.align		8
        /*0188*/ 	.dword	_ZN34_INTERNAL_9bf679b4_4_k_cu_beac713f6thrust24THRUST_300001_SM_1000_NS12placeholders2_9E
	.align		8
        /*0190*/ 	.dword	_ZN34_INTERNAL_9bf679b4_4_k_cu_beac713f6thrust24THRUST_300001_SM_1000_NS12placeholders3_10E
	.align		8
        /*0198*/ 	.dword	_ZN34_INTERNAL_9bf679b4_4_k_cu_beac713f6thrust24THRUST_300001_SM_1000_NS3seqE
	.align		8
        /*01a0*/ 	.dword	_ZN34_INTERNAL_9bf679b4_4_k_cu_beac713f6thrust24THRUST_300001_SM_1000_NS6deviceE


//--------------------- .nv.constant3             --------------------------
	.section	.nv.constant3,"a",@progbits
	.align	8
.nv.constant3:
	.type		__cr_lgamma_table,@object
	.size		__cr_lgamma_table,(.L_8 - __cr_lgamma_table)
__cr_lgamma_table:
        /*0000*/ 	.byte	0x00, 0x00, 0x00, 0x00, 0x00, 0x00, 0x00, 0x00, 0x00, 0x00, 0x00, 0x00, 0x00, 0x00, 0x00, 0x00
        /*0010*/ 	.byte	0xef, 0x39, 0xfa, 0xfe, 0x42, 0x2e, 0xe6, 0x3f, 0x02, 0x20, 0x2a, 0xfa, 0x0b, 0xab, 0xfc, 0x3f
        /*0020*/ 	.byte	0xf9, 0x2c, 0x92, 0x7c, 0xa7, 0x6c, 0x09, 0x40, 0xc9, 0x79, 0x44, 0x3c, 0x64, 0x26, 0x13, 0x40
        /*0030*/ 	.byte	0xca, 0x01, 0xcf, 0x3a, 0x27, 0x51, 0x1a, 0x40, 0x30, 0xcc, 0x2d, 0xf3, 0xe1, 0x0c, 0x21, 0x40
        /*0040*/ 	.byte	0x0d, 0xb7, 0xfc, 0x82, 0x8e, 0x35, 0x25, 0x40
.L_8:


//--------------------- .text._ZN3cub18CUB_300001_SM_10006detail8for_each13static_kernelINS2_12policy_hub_t12policy_500_tEmN6thrust24THRUST_300001_SM_1000_NS8cuda_cub20__uninitialized_fill7functorINS7_10device_ptrI17curandStateXORWOWEESC_EEEEvT0_T1_ --------------------------
	.section	.text._ZN3cub18CUB_300001_SM_10006detail8for_each13static_kernelINS2_12policy_hub_t12policy_500_tEmN6thrust24THRUST_300001_SM_1000_NS8cuda_cub20__uninitialized_fill7functorINS7_10device_ptrI17curandStateXORWOWEESC_EEEEvT0_T1_,"ax",@progbits
	.align	128
        .global         _ZN3cub18CUB_300001_SM_10006detail8for_each13static_kernelINS2_12policy_hub_t12policy_500_tEmN6thrust24THRUST_300001_SM_1000_NS8cuda_cub20__uninitialized_fill7functorINS7_10device_ptrI17curandStateXORWOWEESC_EEEEvT0_T1_
        .type           _ZN3cub18CUB_300001_SM_10006detail8for_each13static_kernelINS2_12policy_hub_t12policy_500_tEmN6thrust24THRUST_300001_SM_1000_NS8cuda_cub20__uninitialized_fill7functorINS7_10device_ptrI17curandStateXORWOWEESC_EEEEvT0_T1_,@function
        .size           _ZN3cub18CUB_300001_SM_10006detail8for_each13static_kernelINS2_12policy_hub_t12policy_500_tEmN6thrust24THRUST_300001_SM_1000_NS8cuda_cub20__uninitialized_fill7functorINS7_10device_ptrI17curandStateXORWOWEESC_EEEEvT0_T1_,(.L_x_67 - _ZN3cub18CUB_300001_SM_10006detail8for_each13static_kernelINS2_12policy_hub_t12policy_500_tEmN6thrust24THRUST_300001_SM_1000_NS8cuda_cub20__uninitialized_fill7functorINS7_10device_ptrI17curandStateXORWOWEESC_EEEEvT0_T1_)
        .other          _ZN3cub18CUB_300001_SM_10006detail8for_each13static_kernelINS2_12policy_hub_t12policy_500_tEmN6thrust24THRUST_300001_SM_1000_NS8cuda_cub20__uninitialized_fill7functorINS7_10device_ptrI17curandStateXORWOWEESC_EEEEvT0_T1_,@"STO_CUDA_ENTRY STV_DEFAULT"
_ZN3cub18CUB_300001_SM_10006detail8for_each13static_kernelINS2_12policy_hub_t12policy_500_tEmN6thrust24THRUST_300001_SM_1000_NS8cuda_cub20__uninitialized_fill7functorINS7_10device_ptrI17curandStateXORWOWEESC_EEEEvT0_T1_:
.text._ZN3cub18CUB_300001_SM_10006detail8for_each13static_kernelINS2_12policy_hub_t12policy_500_tEmN6thrust24THRUST_300001_SM_1000_NS8cuda_cub20__uninitialized_fill7functorINS7_10device_ptrI17curandStateXORWOWEESC_EEEEvT0_T1_:
[----:B------:R-:W-:Y:S08]  /*0000*/  LDC R1, c[0x0][0x37c] ;  /* 0x0000df00ff017b82 */ /* 0x000ff00000000800 */
[----:B------:R-:W0:Y:S01]  /*0010*/  S2UR UR4, SR_CTAID.X ;  /* 0x00000000000479c3 */ /* 0x000e220000002500 */
[----:B------:R-:W1:Y:S01]  /*0020*/  LDCU.64 UR6, c[0x0][0x380] ;  /* 0x00007000ff0677ac */ /* 0x000e620008000a00 */
[----:B------:R-:W2:Y:S01]  /*0030*/  LDCU.64 UR8, c[0x0][0x358] ;  /* 0x00006b00ff0877ac */ /* 0x000ea20008000a00 */
[----:B0-----:R-:W-:-:S04]  /*0040*/  UIMAD.WIDE.U32 UR4, UR4, 0x200, URZ ;  /* 0x00000200040478a5 */ /* 0x001fc8000f8e00ff */
[----:B-1----:R-:W-:-:S04]  /*0050*/  UIADD3 UR6, UP0, UPT, -UR4, UR6, URZ ;  /* 0x0000000604067290 */ /* 0x002fc8000ff1e1ff */
[----:B------:R-:W-:Y:S02]  /*0060*/  UIADD3.X UR7, UPT, UPT, ~UR5, UR7, URZ, UP0, !UPT ;  /* 0x0000000705077290 */ /* 0x000fe400087fe5ff */
[----:B------:R-:W-:-:S04]  /*0070*/  UISETP.GE.U32.AND UP0, UPT, UR6, 0x200, UPT ;  /* 0x000002000600788c */ /* 0x000fc8000bf06070 */
[----:B------:R-:W-:-:S09]  /*0080*/  UISETP.GE.U32.AND.EX UP0, UPT, UR7, URZ, UPT, UP0 ;  /* 0x000000ff0700728c */ /* 0x000fd2000bf06100 */
[----:B--2---:R-:W-:Y:S05]  /*0090*/  BRA.U !UP0, `(.L_x_0) ;  /* 0x0000000108687547 */ /* 0x004fea000b800000 */
[----:B------:R-:W0:Y:S01]  /*00a0*/  S2R R0, SR_TID.X ;  /* 0x0000000000007919 */ /* 0x000e220000002100 */
[----:B------:R-:W1:Y:S08]  /*00b0*/  LDC.64 R2, c[0x0][0x388] ;  /* 0x0000e200ff027b82 */ /* 0x000e700000000a00 */
[----:B------:R-:W2:Y:S08]  /*00c0*/  LDC.64 R8, c[0x0][0x390] ;  /* 0x0000e400ff087b82 */ /* 0x000eb00000000a00 */
[----:B------:R-:W3:Y:S08]  /*00d0*/  LDC.64 R10, c[0x0][0x398] ;  /* 0x0000e600ff0a7b82 */ /* 0x000ef00000000a00 */
[----:B------:R-:W4:Y:S01]  /*00e0*/  LDC.64 R12, c[0x0][0x3a0] ;  /* 0x0000e800ff0c7b82 */ /* 0x000f220000000a00 */
[----:B0-----:R-:W-:-:S07]  /*00f0*/  IADD3 R7, P0, PT, R0, UR4, RZ ;  /* 0x0000000400077c10 */ /* 0x001fce000ff1e0ff */
[----:B------:R-:W0:Y:S01]  /*0100*/  LDC.64 R14, c[0x0][0x3a8] ;  /* 0x0000ea00ff0e7b82 */ /* 0x000e220000000a00 */
[----:B------:R-:W-:Y:S02]  /*0110*/  IMAD.X R0, RZ, RZ, UR5, P0 ;  /* 0x00000005ff007e24 */ /* 0x000fe400080e06ff */
[----:B-1----:R-:W-:-:S05]  /*0120*/  IMAD.WIDE.U32 R2, R7, 0x30, R2 ;  /* 0x0000003007027825 */ /* 0x002fca00078e0002 */
[----:B------:R-:W1:Y:S01]  /*0130*/  LDC R17, c[0x0][0x3b0] ;  /* 0x0000ec00ff117b82 */ /* 0x000e620000000800 */
[----:B------:R-:W-:-:S05]  /*0140*/  IMAD R7, R0, 0x30, RZ ;  /* 0x0000003000077824 */ /* 0x000fca00078e02ff */
[----:B------:R-:W-:Y:S02]  /*0150*/  IADD3 R3, PT, PT, R3, R7, RZ ;  /* 0x0000000703037210 */ /* 0x000fe40007ffe0ff */
[----:B------:R-:W5:Y:S03]  /*0160*/  LDC.64 R4, c[0x0][0x3b8] ;  /* 0x0000ee00ff047b82 */ /* 0x000f660000000a00 */
[----:B--2---:R-:W-:Y:S04]  /*0170*/  STG.E.64 desc[UR8][R2.64], R8 ;  /* 0x0000000802007986 */ /* 0x004fe8000c101b08 */
[----:B------:R-:W-:Y:S04]  /*0180*/  STG.E.64 desc[UR8][R2.64+0x3000], R8 ;  /* 0x0030000802007986 */ /* 0x000fe8000c101b08 */
[----:B---3--:R-:W-:Y:S04]  /*0190*/  STG.E.64 desc[UR8][R2.64+0x8], R10 ;  /* 0x0000080a02007986 */ /* 0x008fe8000c101b08 */
[----:B------:R-:W-:Y:S04]  /*01a0*/  STG.E.64 desc[UR8][R2.64+0x3008], R10 ;  /* 0x0030080a02007986 */ /* 0x000fe8000c101b08 */
[----:B----4-:R-:W-:Y:S04]  /*01b0*/  STG.E.64 desc[UR8][R2.64+0x10], R12 ;  /* 0x0000100c02007986 */ /* 0x010fe8000c101b08 */
[----:B------:R-:W-:Y:S04]  /*01c0*/  STG.E.64 desc[UR8][R2.64+0x3010], R12 ;  /* 0x0030100c02007986 */ /* 0x000fe8000c101b08 */
[----:B0-----:R-:W-:Y:S04]  /*01d0*/  STG.E.64 desc[UR8][R2.64+0x18], R14 ;  /* 0x0000180e02007986 */ /* 0x001fe8000c101b08 */
[----:B------:R-:W-:Y:S04]  /*01e0*/  STG.E.64 desc[UR8][R2.64+0x3018], R14 ;  /* 0x0030180e02007986 */ /* 0x000fe8000c101b08 */
[----:B-1----:R-:W-:Y:S04]  /*01f0*/  STG.E desc[UR8][R2.64+0x20], R17 ;  /* 0x0000201102007986 */ /* 0x002fe8000c101908 */
[----:B------:R-:W-:Y:S04]  /*0200*/  STG.E desc[UR8][R2.64+0x3020], R17 ;  /* 0x0030201102007986 */ /* 0x000fe8000c101908 */
[----:B-----5:R-:W-:Y:S04]  /*0210*/  STG.E.64 desc[UR8][R2.64+0x28], R4 ;  /* 0x0000280402007986 */ /* 0x020fe8000c101b08 */
[----:B------:R-:W-:Y:S01]  /*0220*/  STG.E.64 desc[UR8][R2.64+0x3028], R4 ;  /* 0x0030280402007986 */ /* 0x000fe2000c101b08 */
[----:B------:R-:W-:Y:S05]  /*0230*/  EXIT ;  /* 0x000000000000794d */ /* 0x000fea0003800000 */
.L_x_0:
[----:B------:R-:W0:Y:S01]  /*0240*/  S2R R0, SR_TID.X ;  /* 0x0000000000007919 */ /* 0x000e220000002100 */
[----:B------:R-:W1:Y:S01]  /*0250*/  LDC.64 R2, c[0x0][0x388] ;  /* 0x0000e200ff027b82 */ /* 0x000e620000000a00 */
[----:B------:R-:W-:Y:S01]  /*0260*/  MOV R6, UR7 ;  /* 0x0000000700067c02 */ /* 0x000fe20008000f00 */
[----:B------:R-:W-:Y:S01]  /*0270*/  BSSY.RECONVERGENT B0, `(.L_x_1) ;  /* 0x0000019000007945 */ /* 0x000fe20003800200 */
[C---:B0-----:R-:W-:Y:S01]  /*0280*/  IADD3 R5, P0, PT, R0.reuse, UR4, RZ ;  /* 0x0000000400057c10 */ /* 0x041fe2000ff1e0ff */
[C---:B------:R-:W-:Y:S01]  /*0290*/  VIADD R4, R0.reuse, 0x100 ;  /* 0x0000010000047836 */ /* 0x040fe20000000000 */
[----:B------:R-:W-:Y:S02]  /*02a0*/  ISETP.LT.U32.AND P1, PT, R0, UR6, PT ;  /* 0x0000000600007c0c */ /* 0x000fe4000bf21070 */
[----:B------:R-:W-:Y:S01]  /*02b0*/  IADD3.X R0, PT, PT, RZ, UR5, RZ, P0, !PT ;  /* 0x00000005ff007c10 */ /* 0x000fe200087fe4ff */
[----:B-1----:R-:W-:Y:S01]  /*02c0*/  IMAD.WIDE.U32 R2, R5, 0x30, R2 ;  /* 0x0000003005027825 */ /* 0x002fe200078e0002 */
[----:B------:R-:W-:-:S03]  /*02d0*/  ISETP.LT.U32.AND P0, PT, R4, UR6, PT ;  /* 0x0000000604007c0c */ /* 0x000fc6000bf01070 */
[----:B------:R-:W-:Y:S01]  /*02e0*/  IMAD.U32 R4, RZ, RZ, UR7 ;  /* 0x00000007ff047e24 */ /* 0x000fe2000f8e00ff */
[----:B------:R-:W-:Y:S01]  /*02f0*/  ISETP.GT.U32.AND.EX P0, PT, R6, RZ, PT, P0 ;  /* 0x000000ff0600720c */ /* 0x000fe20003f04100 */
[----:B------:R-:W-:-:S03]  /*0300*/  IMAD R5, R0, 0x30, RZ ;  /* 0x0000003000057824 */ /* 0x000fc600078e02ff */
[----:B------:R-:W-:Y:S01]  /*0310*/  ISETP.GT.U32.AND.EX P1, PT, R4, RZ, PT, P1 ;  /* 0x000000ff0400720c */ /* 0x000fe20003f24110 */
[----:B------:R-:W-:-:S12]  /*0320*/  IMAD.IADD R3, R3, 0x1, R5 ;  /* 0x0000000103037824 */ /* 0x000fd800078e0205 */
[----:B------:R-:W-:Y:S05]  /*0330*/  @!P1 BRA `(.L_x_2) ;  /* 0x0000000000309947 */ /* 0x000fea0003800000 */
[----:B------:R-:W0:Y:S08]  /*0340*/  LDC.64 R6, c[0x0][0x390] ;  /* 0x0000e400ff067b82 */ /* 0x000e300000000a00 */
[----:B------:R-:W1:Y:S08]  /*0350*/  LDC.64 R8, c[0x0][0x398] ;  /* 0x0000e600ff087b82 */ /* 0x000e700000000a00 */
[----:B------:R-:W2:Y:S08]  /*0360*/  LDC.64 R10, c[0x0][0x3a0] ;  /* 0x0000e800ff0a7b82 */ /* 0x000eb00000000a00 */
[----:B------:R-:W3:Y:S01]  /*0370*/  LDC.64 R12, c[0x0][0x3a8] ;  /* 0x0000ea00ff0c7b82 */ /* 0x000ee20000000a00 */
[----:B0-----:R0:W-:Y:S07]  /*0380*/  STG.E.64 desc[UR8][R2.64], R6 ;  /* 0x0000000602007986 */ /* 0x0011ee000c101b08 */
[----:B------:R-:W4:Y:S01]  /*0390*/  LDC.64 R4, c[0x0][0x3b8] ;  /* 0x0000ee00ff047b82 */ /* 0x000f220000000a00 */
[----:B-1----:R0:W-:Y:S07]  /*03a0*/  STG.E.64 desc[UR8][R2.64+0x8], R8 ;  /* 0x0000080802007986 */ /* 0x0021ee000c101b08 */
[----:B------:R-:W1:Y:S01]  /*03b0*/  LDC R15, c[0x0][0x3b0] ;  /* 0x0000ec00ff0f7b82 */ /* 0x000e620000000800 */
[----:B--2---:R0:W-:Y:S04]  /*03c0*/  STG.E.64 desc[UR8][R2.64+0x10], R10 ;  /* 0x0000100a02007986 */ /* 0x0041e8000c101b08 */
[----:B---3--:R0:W-:Y:S04]  /*03d0*/  STG.E.64 desc[UR8][R2.64+0x18], R12 ;  /* 0x0000180c02007986 */ /* 0x0081e8000c101b08 */
[----:B----4-:R0:W-:Y:S04]  /*03e0*/  STG.E.64 desc[UR8][R2.64+0x28], R4 ;  /* 0x0000280402007986 */ /* 0x0101e8000c101b08 */
[----:B-1----:R0:W-:Y:S02]  /*03f0*/  STG.E desc[UR8][R2.64+0x20], R15 ;  /* 0x0000200f02007986 */ /* 0x0021e4000c101908 */
.L_x_2:
[----:B------:R-:W-:Y:S05]  /*0400*/  BSYNC.RECONVERGENT B0 ;  /* 0x0000000000007941 */ /* 0x000fea0003800200 */
.L_x_1:
[----:B------:R-:W-:Y:S05]  /*0410*/  @!P0 EXIT ;  /* 0x000000000000894d */ /* 0x000fea0003800000 */
[----:B0-----:R-:W0:Y:S08]  /*0420*/  LDC.64 R6, c[0x0][0x390] ;  /* 0x0000e400ff067b82 */ /* 0x001e300000000a00 */
[----:B------:R-:W1:Y:S08]  /*0430*/  LDC.64 R8, c[0x0][0x398] ;  /* 0x0000e600ff087b82 */ /* 0x000e700000000a00 */
[----:B------:R-:W2:Y:S08]  /*0440*/  LDC.64 R10, c[0x0][0x3a0] ;  /* 0x0000e800ff0a7b82 */ /* 0x000eb00000000a00 */
[----:B------:R-:W3:Y:S01]  /*0450*/  LDC.64 R12, c[0x0][0x3a8] ;  /* 0x0000ea00ff0c7b82 */ /* 0x000ee20000000a00 */
[----:B0-----:R-:W-:Y:S07]  /*0460*/  STG.E.64 desc[UR8][R2.64+0x3000], R6 ;  /* 0x0030000602007986 */ /* 0x001fee000c101b08 */
[----:B------:R-:W0:Y:S01]  /*0470*/  LDC R15, c[0x0][0x3b0] ;  /* 0x0000ec00ff0f7b82 */ /* 0x000e220000000800 */
[----:B-1----:R-:W-:Y:S07]  /*0480*/  STG.E.64 desc[UR8][R2.64+0x3008], R8 ;  /* 0x0030080802007986 */ /* 0x002fee000c101b08 */
[----:B------:R-:W1:Y:S01]  /*0490*/  LDC.64 R4, c[0x0][0x3b8] ;  /* 0x0000ee00ff047b82 */ /* 0x000e620000000a00 */
[----:B--2---:R-:W-:Y:S04]  /*04a0*/  STG.E.64 desc[UR8][R2.64+0x3010], R10 ;  /* 0x0030100a02007986 */ /* 0x004fe8000c101b08 */
[----:B---3--:R-:W-:Y:S04]  /*04b0*/  STG.E.64 desc[UR8][R2.64+0x3018], R12 ;  /* 0x0030180c02007986 */ /* 0x008fe8000c101b08 */
[----:B0-----:R-:W-:Y:S04]  /*04c0*/  STG.E desc[UR8][R2.64+0x3020], R15 ;  /* 0x0030200f02007986 */ /* 0x001fe8000c101908 */
[----:B-1----:R-:W-:Y:S01]  /*04d0*/  STG.E.64 desc[UR8][R2.64+0x3028], R4 ;  /* 0x0030280402007986 */ /* 0x002fe2000c101b08 */
[----:B------:R-:W-:Y:S05]  /*04e0*/  EXIT ;  /* 0x000000000000794d */ /* 0x000fea0003800000 */
.L_x_3:
[----:B------:R-:W-:-:S00]  /*04f0*/  BRA `(.L_x_3) ;  /* 0xfffffffc00fc7947 */ /* 0x000fc0000383ffff */
[----:B------:R-:W-:-:S00]  /*0500*/  NOP ;  /* 0x0000000000007918 */ /* 0x000fc00000000000 */
[----:B------:R-:W-:-:S00]  /*0510*/  NOP ;  /* 0x0000000000007918 */ /* 0x000fc00000000000 */
[----:B------:R-:W-:-:S00]  /*0520*/  NOP ;  /* 0x0000000000007918 */ /* 0x000fc00000000000 */
[----:B------:R-:W-:-:S00]  /*0530*/  NOP ;  /* 0x0000000000007918 */ /* 0x000fc00000000000 */
[----:B------:R-:W-:-:S00]  /*0540*/  NOP ;  /* 0x0000000000007918 */ /* 0x000fc00000000000 */
[----:B------:R-:W-:-:S00]  /*0550*/  NOP ;  /* 0x0000000000007918 */ /* 0x000fc00000000000 */
[----:B------:R-:W-:-:S00]  /*0560*/  NOP ;  /* 0x0000000000007918 */ /* 0x000fc00000000000 */
[----:B------:R-:W-:-:S00]  /*0570*/  NOP ;  /* 0x0000000000007918 */ /* 0x000fc00000000000 */
.L_x_67:


//--------------------- .text._ZN3cub18CUB_300001_SM_10006detail8for_each13static_kernelINS2_12policy_hub_t12policy_500_tEmN6thrust24THRUST_300001_SM_1000_NS8cuda_cub20__uninitialized_fill7functorINS7_10device_ptrIiEEiEEEEvT0_T1_ --------------------------
	.section	.text._ZN3cub18CUB_300001_SM_10006detail8for_each13static_kernelINS2_12policy_hub_t12policy_500_tEmN6thrust24THRUST_300001_SM_1000_NS8cuda_cub20__uninitialized_fill7functorINS7_10device_ptrIiEEiEEEEvT0_T1_,"ax",@progbits
	.align	128
        .global         _ZN3cub18CUB_300001_SM_10006detail8for_each13static_kernelINS2_12policy_hub_t12policy_500_tEmN6thrust24THRUST_300001_SM_1000_NS8cuda_cub20__uninitialized_fill7functorINS7_10device_ptrIiEEiEEEEvT0_T1_
        .type           _ZN3cub18CUB_300001_SM_10006detail8for_each13static_kernelINS2_12policy_hub_t12policy_500_tEmN6thrust24THRUST_300001_SM_1000_NS8cuda_cub20__uninitialized_fill7functorINS7_10device_ptrIiEEiEEEEvT0_T1_,@function
        .size           _ZN3cub18CUB_300001_SM_10006detail8for_each13static_kernelINS2_12policy_hub_t12policy_500_tEmN6thrust24THRUST_300001_SM_1000_NS8cuda_cub20__uninitialized_fill7functorINS7_10device_ptrIiEEiEEEEvT0_T1_,(.L_x_68 - _ZN3cub18CUB_300001_SM_10006detail8for_each13static_kernelINS2_12policy_hub_t12policy_500_tEmN6thrust24THRUST_300001_SM_1000_NS8cuda_cub20__uninitialized_fill7functorINS7_10device_ptrIiEEiEEEEvT0_T1_)
        .other          _ZN3cub18CUB_300001_SM_10006detail8for_each13static_kernelINS2_12policy_hub_t12policy_500_tEmN6thrust24THRUST_300001_SM_1000_NS8cuda_cub20__uninitialized_fill7functorINS7_10device_ptrIiEEiEEEEvT0_T1_,@"STO_CUDA_ENTRY STV_DEFAULT"
_ZN3cub18CUB_300001_SM_10006detail8for_each13static_kernelINS2_12policy_hub_t12policy_500_tEmN6thrust24THRUST_300001_SM_1000_NS8cuda_cub20__uninitialized_fill7functorINS7_10device_ptrIiEEiEEEEvT0_T1_:
.text._ZN3cub18CUB_300001_SM_10006detail8for_each13static_kernelINS2_12policy_hub_t12policy_500_tEmN6thrust24THRUST_300001_SM_1000_NS8cuda_cub20__uninitialized_fill7functorINS7_10device_ptrIiEEiEEEEvT0_T1_:
        /* <DEDUP_REMOVED lines=11> */
[----:B------:R-:W1:Y:S01]  /*00b0*/  LDCU.64 UR6, c[0x0][0x388] ;  /* 0x00007100ff0677ac */ /* 0x000e620008000a00 */
[----:B------:R-:W2:Y:S01]  /*00c0*/  LDC R5, c[0x0][0x390] ;  /* 0x0000e400ff057b82 */ /* 0x000ea20000000800 */
[----:B0-----:R-:W-:-:S05]  /*00d0*/  IADD3 R0, P0, PT, R0, UR4, RZ ;  /* 0x0000000400007c10 */ /* 0x001fca000ff1e0ff */
[----:B------:R-:W-:Y:S01]  /*00e0*/  IMAD.X R3, RZ, RZ, UR5, P0 ;  /* 0x00000005ff037e24 */ /* 0x000fe200080e06ff */
[----:B-1----:R-:W-:-:S04]  /*00f0*/  LEA R2, P0, R0, UR6, 0x2 ;  /* 0x0000000600027c11 */ /* 0x002fc8000f8010ff */
[----:B------:R-:W-:-:S05]  /*0100*/  LEA.HI.X R3, R0, UR7, R3, 0x2, P0 ;  /* 0x0000000700037c11 */ /* 0x000fca00080f1403 */
[----:B--2---:R-:W-:Y:S04]  /*0110*/  STG.E desc[UR8][R2.64], R5 ;  /* 0x0000000502007986 */ /* 0x004fe8000c101908 */
[----:B------:R-:W-:Y:S01]  /*0120*/  STG.E desc[UR8][R2.64+0x400], R5 ;  /* 0x0004000502007986 */ /* 0x000fe2000c101908 */
[----:B------:R-:W-:Y:S05]  /*0130*/  EXIT ;  /* 0x000000000000794d */ /* 0x000fea0003800000 */
.L_x_4:
[----:B------:R-:W0:Y:S01]  /*0140*/  S2R R0, SR_TID.X ;  /* 0x0000000000007919 */ /* 0x000e220000002100 */
[----:B------:R-:W-:Y:S01]  /*0150*/  IMAD.U32 R2, RZ, RZ, UR7 ;  /* 0x00000007ff027e24 */ /* 0x000fe2000f8e00ff */
[----:B------:R-:W1:Y:S01]  /*0160*/  LDCU.64 UR10, c[0x0][0x388] ;  /* 0x00007100ff0a77ac */ /* 0x000e620008000a00 */
[----:B------:R-:W-:Y:S01]  /*0170*/  IMAD.U32 R4, RZ, RZ, UR7 ;  /* 0x00000007ff047e24 */ /* 0x000fe2000f8e00ff */
[----:B0-----:R-:W-:-:S04]  /*0180*/  ISETP.LT.U32.AND P0, PT, R0, UR6, PT ;  /* 0x0000000600007c0c */ /* 0x001fc8000bf01070 */
[----:B------:R-:W-:Y:S01]  /*0190*/  ISETP.GT.U32.AND.EX P0, PT, R2, RZ, PT, P0 ;  /* 0x000000ff0200720c */ /* 0x000fe20003f04100 */
[C---:B------:R-:W-:Y:S01]  /*01a0*/  VIADD R2, R0.reuse, 0x100 ;  /* 0x0000010000027836 */ /* 0x040fe20000000000 */
[----:B------:R-:W-:-:S04]  /*01b0*/  IADD3 R0, P2, PT, R0, UR4, RZ ;  /* 0x0000000400007c10 */ /* 0x000fc8000ff5e0ff */
[----:B------:R-:W-:Y:S01]  /*01c0*/  ISETP.LT.U32.AND P1, PT, R2, UR6, PT ;  /* 0x0000000602007c0c */ /* 0x000fe2000bf21070 */
[----:B------:R-:W-:Y:S01]  /*01d0*/  IMAD.X R3, RZ, RZ, UR5, P2 ;  /* 0x00000005ff037e24 */ /* 0x000fe200090e06ff */
[----:B-1----:R-:W-:Y:S02]  /*01e0*/  LEA R2, P2, R0, UR10, 0x2 ;  /* 0x0000000a00027c11 */ /* 0x002fe4000f8410ff */
[----:B------:R-:W-:Y:S02]  /*01f0*/  ISETP.GT.U32.AND.EX P1, PT, R4, RZ, PT, P1 ;  /* 0x000000ff0400720c */ /* 0x000fe40003f24110 */
[----:B------:R-:W-:Y:S01]  /*0200*/  LEA.HI.X R3, R0, UR11, R3, 0x2, P2 ;  /* 0x0000000b00037c11 */ /* 0x000fe200090f1403 */
[----:B------:R-:W0:Y:S04]  /*0210*/  @P0 LDC R5, c[0x0][0x390] ;  /* 0x0000e400ff050b82 */ /* 0x000e280000000800 */
[----:B0-----:R0:W-:Y:S06]  /*0220*/  @P0 STG.E desc[UR8][R2.64], R5 ;  /* 0x0000000502000986 */ /* 0x0011ec000c101908 */
[----:B------:R-:W-:Y:S05]  /*0230*/  @!P1 EXIT ;  /* 0x000000000000994d */ /* 0x000fea0003800000 */
[----:B0-----:R-:W0:Y:S02]  /*0240*/  LDC R5, c[0x0][0x390] ;  /* 0x0000e400ff057b82 */ /* 0x001e240000000800 */
[----:B0-----:R-:W-:Y:S01]  /*0250*/  STG.E desc[UR8][R2.64+0x400], R5 ;  /* 0x0004000502007986 */ /* 0x001fe2000c101908 */
[----:B------:R-:W-:Y:S05]  /*0260*/  EXIT ;  /* 0x000000000000794d */ /* 0x000fea0003800000 */
.L_x_5:
        /* <DEDUP_REMOVED lines=9> */
.L_x_68:


//--------------------- .text._ZN3cub18CUB_300001_SM_10006detail11EmptyKernelIvEEvv --------------------------
	.section	.text._ZN3cub18CUB_300001_SM_10006detail11EmptyKernelIvEEvv,"ax",@progbits
	.align	128
        .global         _ZN3cub18CUB_300001_SM_10006detail11EmptyKernelIvEEvv
        .type           _ZN3cub18CUB_300001_SM_10006detail11EmptyKernelIvEEvv,@function
        .size           _ZN3cub18CUB_300001_SM_10006detail11EmptyKernelIvEEvv,(.L_x_69 - _ZN3cub18CUB_300001_SM_10006detail11EmptyKernelIvEEvv)
        .other          _ZN3cub18CUB_300001_SM_10006detail11EmptyKernelIvEEvv,@"STO_CUDA_ENTRY STV_DEFAULT"
_ZN3cub18CUB_300001_SM_10006detail11EmptyKernelIvEEvv:
.text._ZN3cub18CUB_300001_SM_10006detail11EmptyKernelIvEEvv:
[----:B------:R-:W-:Y:S01]  /*0000*/  LDC R1, c[0x0][0x37c] ;  /* 0x0000df00ff017b82 */ /* 0x000fe20000000800 */
[----:B------:R-:W-:Y:S05]  /*0010*/  EXIT ;  /* 0x000000000000794d */ /* 0x000fea0003800000 */
.L_x_6:
        /* <DEDUP_REMOVED lines=14> */
.L_x_69:


//--------------------- .text._Z15calculateDepthsPKdS0_PiiiiiP17curandStateXORWOW --------------------------
	.section	.text._Z15calculateDepthsPKdS0_PiiiiiP17curandStateXORWOW,"ax",@progbits
	.align	128
        .global         _Z15calculateDepthsPKdS0_PiiiiiP17curandStateXORWOW
        .type           _Z15calculateDepthsPKdS0_PiiiiiP17curandStateXORWOW,@function
        .size           _Z15calculateDepthsPKdS0_PiiiiiP17curandStateXORWOW,(.L_x_70 - _Z15calculateDepthsPKdS0_PiiiiiP17curandStateXORWOW)
        .other          _Z15calculateDepthsPKdS0_PiiiiiP17curandStateXORWOW,@"STO_CUDA_ENTRY STV_DEFAULT"
_Z15calculateDepthsPKdS0_PiiiiiP17curandStateXORWOW:
.text._Z15calculateDepthsPKdS0_PiiiiiP17curandStateXORWOW:
[----:B------:R-:W0:Y:S01]  /*0000*/  LDC R1, c[0x0][0x37c] ;  /* 0x0000df00ff017b82 */ /* 0x000e220000000800 */
[----:B------:R-:W1:Y:S07]  /*0010*/  S2R R0, SR_TID.X ;  /* 0x0000000000007919 */ /* 0x000e6e0000002100 */
[----:B------:R-:W1:Y:S01]  /*0020*/  S2UR UR4, SR_CTAID.X ;  /* 0x00000000000479c3 */ /* 0x000e620000002500 */
[----:B------:R-:W2:Y:S01]  /*0030*/  LDCU UR5, c[0x0][0x39c] ;  /* 0x00007380ff0577ac */ /* 0x000ea20008000800 */
[----:B0-----:R-:W-:-:S05]  /*0040*/  VIADD R1, R1, 0xffff0000 ;  /* 0xffff000001017836 */ /* 0x001fca0000000000 */
[C---:B------:R-:W-:Y:S01]  /*0050*/  R2UR UR17, R1.reuse ;  /* 0x00000000011172ca */ /* 0x040fe200000e0000 */
[----:B------:R-:W1:Y:S01]  /*0060*/  LDC R31, c[0x0][0x360] ;  /* 0x0000d800ff1f7b82 */ /* 0x000e620000000800 */
[----:B------:R-:W-:Y:S01]  /*0070*/  R2UR UR16, R1 ;  /* 0x00000000011072ca */ /* 0x000fe200000e0000 */
[----:B-1----:R-:W-:-:S05]  /*0080*/  IMAD R31, R31, UR4, R0 ;  /* 0x000000041f1f7c24 */ /* 0x002fca000f8e0200 */
[----:B--2---:R-:W-:-:S13]  /*0090*/  ISETP.GE.AND P0, PT, R31, UR5, PT ;  /* 0x000000051f007c0c */ /* 0x004fda000bf06270 */
[----:B------:R-:W-:Y:S05]  /*00a0*/  @P0 EXIT ;  /* 0x000000000000094d */ /* 0x000fea0003800000 */
[----:B------:R-:W0:Y:S01]  /*00b0*/  LDC.64 R32, c[0x0][0x388] ;  /* 0x0000e200ff207b82 */ /* 0x000e220000000a00 */
[----:B------:R-:W1:Y:S01]  /*00c0*/  LDCU.64 UR10, c[0x0][0x358] ;  /* 0x00006b00ff0a77ac */ /* 0x000e620008000a00 */
[----:B------:R-:W2:Y:S01]  /*00d0*/  LDCU.64 UR6, c[0x0][0x3a0] ;  /* 0x00007400ff0677ac */ /* 0x000ea20008000a00 */
[----:B0-----:R-:W-:-:S06]  /*00e0*/  IMAD.WIDE R32, R31, 0x8, R32 ;  /* 0x000000081f207825 */ /* 0x001fcc00078e0220 */
[----:B-1----:R-:W5:Y:S01]  /*00f0*/  LDG.E.64 R32, desc[UR10][R32.64] ;  /* 0x0000000a20207981 */ /* 0x002f62000c1e1b00 */
[----:B--2---:R-:W-:Y:S01]  /*0100*/  I2FP.F32.S32 R0, UR7 ;  /* 0x0000000700007c45 */ /* 0x004fe20008201400 */
[----:B------:R-:W-:Y:S01]  /*0110*/  IMAD.MOV.U32 R5, RZ, RZ, 0x3dc6b27f ;  /* 0x3dc6b27fff057424 */ /* 0x000fe200078e00ff */
[----:B------:R-:W-:Y:S02]  /*0120*/  UISETP.GT.AND UP1, UPT, UR7, URZ, UPT ;  /* 0x000000ff0700728c */ /* 0x000fe4000bf24270 */
[----:B------:R-:W-:Y:S01]  /*0130*/  UIADD3 UR12, UPT, UPT, UR17, 0x4000, URZ ;  /* 0x00004000110c7890 */ /* 0x000fe2000fffe0ff */
[----:B------:R-:W-:Y:S01]  /*0140*/  FMUL R0, R0, 0.00390625 ;  /* 0x3b80000000007820 */ /* 0x000fe20000400000 */
[----:B------:R-:W-:Y:S02]  /*0150*/  UIADD3 UR13, UPT, UPT, UR17, 0x8000, URZ ;  /* 0x00008000110d7890 */ /* 0x000fe4000fffe0ff */
[----:B------:R-:W-:Y:S02]  /*0160*/  UIADD3 UR14, UPT, UPT, UR17, 0xc000, URZ ;  /* 0x0000c000110e7890 */ /* 0x000fe4000fffe0ff */
[----:B------:R-:W-:-:S13]  /*0170*/  FSETP.GEU.AND P0, PT, R0, 1.175494350822287508e-38, PT ;  /* 0x008000000000780b */ /* 0x000fda0003f0e000 */
[----:B------:R-:W-:-:S04]  /*0180*/  @!P0 FMUL R0, R0, 8388608 ;  /* 0x4b00000000008820 */ /* 0x000fc80000400000 */
[----:B------:R-:W-:-:S05]  /*0190*/  VIADD R2, R0, 0xc0cafb0d ;  /* 0xc0cafb0d00027836 */ /* 0x000fca0000000000 */
[----:B------:R-:W-:-:S05]  /*01a0*/  LOP3.LUT R3, R2, 0xff800000, RZ, 0xc0, !PT ;  /* 0xff80000002037812 */ /* 0x000fca00078ec0ff */
[----:B------:R-:W-:Y:S01]  /*01b0*/  IMAD.IADD R2, R0, 0x1, -R3 ;  /* 0x0000000100027824 */ /* 0x000fe200078e0a03 */
[----:B------:R-:W-:-:S03]  /*01c0*/  I2FP.F32.S32 R3, R3 ;  /* 0x0000000300037245 */ /* 0x000fc60000201400 */
[----:B------:R-:W-:Y:S01]  /*01d0*/  FADD R4, R2, -1 ;  /* 0xbf80000002047421 */ /* 0x000fe20000000000 */
[----:B------:R-:W-:Y:S02]  /*01e0*/  FSEL R2, RZ, -23, P0 ;  /* 0xc1b80000ff027808 */ /* 0x000fe40000000000 */
[----:B------:R-:W-:Y:S01]  /*01f0*/  ISETP.GT.U32.AND P0, PT, R0, 0x7f7fffff, PT ;  /* 0x7f7fffff0000780c */ /* 0x000fe20003f04070 */
[C---:B------:R-:W-:Y:S02]  /*0200*/  FFMA R5, R4.reuse, R5, -0.16845393180847167969 ;  /* 0xbe2c7f3004057423 */ /* 0x040fe40000000005 */
[----:B------:R-:W-:Y:S01]  /*0210*/  FFMA R2, R3, 1.1920928955078125e-07, R2 ;  /* 0x3400000003027823 */ /* 0x000fe20000000002 */
[----:B------:R-:W-:Y:S01]  /*0220*/  MOV R3, 0x7f800000 ;  /* 0x7f80000000037802 */ /* 0x000fe20000000f00 */
[----:B------:R-:W-:-:S04]  /*0230*/  FFMA R5, R4, R5, 0.1716887056827545166 ;  /* 0x3e2fcf2a04057423 */ /* 0x000fc80000000005 */
[----:B------:R-:W-:-:S04]  /*0240*/  FFMA R5, R4, R5, -0.17900948226451873779 ;  /* 0xbe374e4304057423 */ /* 0x000fc80000000005 */
[----:B------:R-:W-:-:S04]  /*0250*/  FFMA R5, R4, R5, 0.20512372255325317383 ;  /* 0x3e520bf404057423 */ /* 0x000fc80000000005 */
[----:B------:R-:W-:-:S04]  /*0260*/  FFMA R5, R4, R5, -0.24046532809734344482 ;  /* 0xbe763c8b04057423 */ /* 0x000fc80000000005 */
[----:B------:R-:W-:-:S04]  /*0270*/  FFMA R5, R4, R5, 0.28857114911079406738 ;  /* 0x3e93bf9904057423 */ /* 0x000fc80000000005 */
[----:B------:R-:W-:-:S04]  /*0280*/  FFMA R5, R4, R5, -0.36067417263984680176 ;  /* 0xbeb8aa4904057423 */ /* 0x000fc80000000005 */
[----:B------:R-:W-:-:S04]  /*0290*/  FFMA R5, R4, R5, 0.48089820146560668945 ;  /* 0x3ef6384a04057423 */ /* 0x000fc80000000005 */
[----:B------:R-:W-:-:S04]  /*02a0*/  FFMA R5, R4, R5, -0.72134751081466674805 ;  /* 0xbf38aa3b04057423 */ /* 0x000fc80000000005 */
[----:B------:R-:W-:-:S04]  /*02b0*/  FMUL R5, R4, R5 ;  /* 0x0000000504057220 */ /* 0x000fc80000400000 */
[----:B------:R-:W-:-:S04]  /*02c0*/  FMUL R5, R4, R5 ;  /* 0x0000000504057220 */ /* 0x000fc80000400000 */
[----:B------:R-:W-:-:S04]  /*02d0*/  FFMA R5, R4, 1.4426950216293334961, R5 ;  /* 0x3fb8aa3b04057823 */ /* 0x000fc80000000005 */
[----:B------:R-:W-:Y:S01]  /*02e0*/  FADD R2, R2, R5 ;  /* 0x0000000502027221 */ /* 0x000fe20000000000 */
[C---:B------:R-:W-:Y:S01]  /*02f0*/  @P0 FFMA R2, R0.reuse, R3, +INF ;  /* 0x7f80000000020423 */ /* 0x040fe20000000003 */
[----:B------:R-:W-:-:S04]  /*0300*/  FSETP.NEU.AND P0, PT, R0, RZ, PT ;  /* 0x000000ff0000720b */ /* 0x000fc80003f0d000 */
[----:B------:R-:W-:-:S06]  /*0310*/  FSEL R2, R2, -INF , P0 ;  /* 0xff80000002027808 */ /* 0x000fcc0000000000 */
[----:B------:R-:W0:Y:S02]  /*0320*/  F2I.TRUNC.NTZ R2, R2 ;  /* 0x0000000200027305 */ /* 0x000e24000020f100 */
[----:B0-----:R-:W-:-:S13]  /*0330*/  R2UR UR4, R2 ;  /* 0x00000000020472ca */ /* 0x001fda00000e0000 */
[----:B------:R-:W-:-:S04]  /*0340*/  UIADD3 UR6, UPT, UPT, UR4, UR6, URZ ;  /* 0x0000000604067290 */ /* 0x000fc8000fffe0ff */
[----:B------:R-:W-:-:S04]  /*0350*/  UISETP.GT.AND UP0, UPT, UR6, URZ, UPT ;  /* 0x000000ff0600728c */ /* 0x000fc8000bf04270 */
[----:B------:R-:W-:Y:S01]  /*0360*/  UISETP.GT.AND UP0, UPT, UR7, 0x1, UP0 ;  /* 0x000000010700788c */ /* 0x000fe20008704270 */
[----:B------:R-:W-:Y:S10]  /*0370*/  BRA.U UP1, `(.L_x_7) ;  /* 0x0000000d01c47547 */ /* 0x000ff4000b800000 */
[----:B------:R-:W-:Y:S01]  /*0380*/  IMAD.MOV.U32 R30, RZ, RZ, RZ ;  /* 0x000000ffff1e7224 */ /* 0x000fe200078e00ff */
[----:B------:R-:W-:-:S06]  /*0390*/  UMOV UR4, URZ ;  /* 0x000000ff00047c82 */ /* 0x000fcc0008000000 */
.L_x_25:
[----:B0-----:R-:W0:Y:S01]  /*03a0*/  LDC.64 R2, c[0x0][0x3a8] ;  /* 0x0000ea00ff027b82 */ /* 0x001e220000000a00 */
[----:B------:R-:W-:-:S04]  /*03b0*/  IMAD.MOV.U32 R0, RZ, RZ, 0x2710 ;  /* 0x00002710ff007424 */ /* 0x000fc800078e00ff */
[----:B------:R-:W-:-:S04]  /*03c0*/  IMAD R9, R31, R0, UR4 ;  /* 0x000000041f097e24 */ /* 0x000fc8000f8e0200 */
[----:B0-----:R-:W-:-:S05]  /*03d0*/  IMAD.WIDE R8, R9, 0x30, R2 ;  /* 0x0000003009087825 */ /* 0x001fca00078e0202 */
[----:B-----5:R0:W5:Y:S04]  /*03e0*/  LDG.E R0, desc[UR10][R8.64+0x20] ;  /* 0x0000200a08007981 */ /* 0x020168000c1e1900 */
[----:B------:R0:W5:Y:S04]  /*03f0*/  LDG.E.64 R20, desc[UR10][R8.64+0x28] ;  /* 0x0000280a08147981 */ /* 0x000168000c1e1b00 */
[----:B------:R0:W5:Y:S04]  /*0400*/  LDG.E.64 R2, desc[UR10][R8.64] ;  /* 0x0000000a08027981 */ /* 0x000168000c1e1b00 */
[----:B------:R0:W5:Y:S04]  /*0410*/  LDG.E.64 R4, desc[UR10][R8.64+0x8] ;  /* 0x0000080a08047981 */ /* 0x000168000c1e1b00 */
[----:B------:R0:W5:Y:S04]  /*0420*/  LDG.E.64 R6, desc[UR10][R8.64+0x10] ;  /* 0x0000100a08067981 */ /* 0x000168000c1e1b00 */
[----:B------:R0:W5:Y:S01]  /*0430*/  LDG.E.64 R16, desc[UR10][R8.64+0x18] ;  /* 0x0000180a08107981 */ /* 0x000162000c1e1b00 */
[----:B------:R-:W-:Y:S01]  /*0440*/  IMAD.MOV.U32 R19, RZ, RZ, RZ ;  /* 0x000000ffff137224 */ /* 0x000fe200078e00ff */
[----:B-1----:R-:W-:Y:S06]  /*0450*/  BRA.U !UP0, `(.L_x_8) ;  /* 0x0000000d08507547 */ /* 0x002fec000b800000 */
[----:B------:R-:W1:Y:S01]  /*0460*/  LDCU UR5, c[0x0][0x3a4] ;  /* 0x00007480ff0577ac */ /* 0x000e620008000800 */
[----:B------:R-:W-:Y:S01]  /*0470*/  BSSY.RECONVERGENT B0, `(.L_x_8) ;  /* 0x00000d2000007945 */ /* 0x000fe20003800200 */
[----:B------:R-:W-:Y:S01]  /*0480*/  IMAD.MOV.U32 R19, RZ, RZ, RZ ;  /* 0x000000ffff137224 */ /* 0x000fe200078e00ff */
[----:B-1----:R-:W-:-:S07]  /*0490*/  MOV R22, UR5 ;  /* 0x0000000500167c02 */ /* 0x002fce0008000f00 */
.L_x_24:
[----:B-12---:R-:W1:Y:S01]  /*04a0*/  I2F.U32.RP R11, R22 ;  /* 0x00000016000b7306 */ /* 0x006e620000209000 */
[----:B0--345:R-:W-:Y:S01]  /*04b0*/  SHF.R.U32.HI R8, RZ, 0x2, R3 ;  /* 0x00000002ff087819 */ /* 0x039fe20000011603 */
[----:B------:R-:W-:Y:S01]  /*04c0*/  IMAD.SHL.U32 R10, R7, 0x10, RZ ;  /* 0x00000010070a7824 */ /* 0x000fe200078e00ff */
[----:B------:R-:W-:Y:S02]  /*04d0*/  IADD3 R2, PT, PT, R2, 0x587c5, RZ ;  /* 0x000587c502027810 */ /* 0x000fe40007ffe0ff */
[----:B------:R-:W-:Y:S02]  /*04e0*/  LOP3.LUT R8, R8, R3, RZ, 0x3c, !PT ;  /* 0x0000000308087212 */ /* 0x000fe400078e3cff */
[----:B------:R-:W-:-:S03]  /*04f0*/  ISETP.NE.U32.AND P1, PT, R22, RZ, PT ;  /* 0x000000ff1600720c */ /* 0x000fc60003f25070 */
[----:B------:R-:W-:Y:S01]  /*0500*/  IMAD.SHL.U32 R3, R8, 0x2, RZ ;  /* 0x0000000208037824 */ /* 0x000fe200078e00ff */
[----:B-1----:R-:W0:Y:S04]  /*0510*/  MUFU.RCP R11, R11 ;  /* 0x0000000b000b7308 */ /* 0x002e280000001000 */
[----:B------:R-:W-:Y:S01]  /*0520*/  LOP3.LUT R3, R7, R10, R3, 0x96, !PT ;  /* 0x0000000a07037212 */ /* 0x000fe200078e9603 */
[----:B0-----:R-:W-:-:S06]  /*0530*/  VIADD R9, R11, 0xffffffe ;  /* 0x0ffffffe0b097836 */ /* 0x001fcc0000000000 */
[----:B------:R-:W0:Y:S02]  /*0540*/  F2I.FTZ.U32.TRUNC.NTZ R9, R9 ;  /* 0x0000000900097305 */ /* 0x000e24000021f000 */
[----:B0-----:R-:W-:-:S04]  /*0550*/  IMAD.MOV R13, RZ, RZ, -R9 ;  /* 0x000000ffff0d7224 */ /* 0x001fc800078e0a09 */
[----:B------:R-:W-:Y:S01]  /*0560*/  IMAD R11, R13, R22, RZ ;  /* 0x000000160d0b7224 */ /* 0x000fe200078e02ff */
[----:B------:R-:W-:Y:S01]  /*0570*/  LOP3.LUT R13, R3, R8, RZ, 0x3c, !PT ;  /* 0x00000008030d7212 */ /* 0x000fe200078e3cff */
[----:B------:R-:W-:-:S04]  /*0580*/  IMAD.MOV.U32 R8, RZ, RZ, RZ ;  /* 0x000000ffff087224 */ /* 0x000fc800078e00ff */
[----:B------:R-:W-:-:S04]  /*0590*/  IMAD.HI.U32 R8, R9, R11, R8 ;  /* 0x0000000b09087227 */ /* 0x000fc800078e0008 */
[----:B------:R-:W-:-:S04]  /*05a0*/  IMAD.IADD R3, R13, 0x1, R2 ;  /* 0x000000010d037824 */ /* 0x000fc800078e0202 */
[----:B------:R-:W-:-:S04]  /*05b0*/  IMAD.HI.U32 R8, R8, R3, RZ ;  /* 0x0000000308087227 */ /* 0x000fc800078e00ff */
[----:B------:R-:W-:-:S04]  /*05c0*/  IMAD.MOV R8, RZ, RZ, -R8 ;  /* 0x000000ffff087224 */ /* 0x000fc800078e0a08 */
[----:B------:R-:W-:-:S05]  /*05d0*/  IMAD R3, R22, R8, R3 ;  /* 0x0000000816037224 */ /* 0x000fca00078e0203 */
[----:B------:R-:W-:-:S13]  /*05e0*/  ISETP.GE.U32.AND P0, PT, R3, R22, PT ;  /* 0x000000160300720c */ /* 0x000fda0003f06070 */
[----:B------:R-:W-:-:S05]  /*05f0*/  @P0 IMAD.IADD R3, R3, 0x1, -R22 ;  /* 0x0000000103030824 */ /* 0x000fca00078e0a16 */
[----:B------:R-:W-:-:S13]  /*0600*/  ISETP.GE.U32.AND P0, PT, R3, R22, PT ;  /* 0x000000160300720c */ /* 0x000fda0003f06070 */
[-C--:B------:R-:W-:Y:S02]  /*0610*/  @P0 IADD3 R3, PT, PT, R3, -R22.reuse, RZ ;  /* 0x8000001603030210 */ /* 0x080fe40007ffe0ff */
[----:B------:R-:W-:-:S04]  /*0620*/  @!P1 LOP3.LUT R3, RZ, R22, RZ, 0x33, !PT ;  /* 0x00000016ff039212 */ /* 0x000fc800078e33ff */
[----:B------:R-:W-:-:S06]  /*0630*/  LEA R10, R3, UR12, 0x3 ;  /* 0x0000000c030a7c11 */ /* 0x000fcc000f8e18ff */
[----:B------:R-:W5:Y:S01]  /*0640*/  LDL.64 R10, [R10] ;  /* 0x000000000a0a7983 */ /* 0x000f620000100a00 */
[C---:B------:R-:W-:Y:S01]  /*0650*/  ISETP.GE.U32.AND P1, PT, R22.reuse, 0x4, PT ;  /* 0x000000041600780c */ /* 0x040fe20003f26070 */
[----:B------:R-:W-:Y:S01]  /*0660*/  IMAD.MOV.U32 R3, RZ, RZ, R4 ;  /* 0x000000ffff037224 */ /* 0x000fe200078e0004 */
[----:B------:R-:W-:Y:S01]  /*0670*/  LOP3.LUT R9, R22, 0x3, RZ, 0xc0, !PT ;  /* 0x0000000316097812 */ /* 0x000fe200078ec0ff */
[----:B------:R-:W-:Y:S01]  /*0680*/  IMAD.MOV.U32 R4, RZ, RZ, R5 ;  /* 0x000000ffff047224 */ /* 0x000fe200078e0005 */
[----:B------:R-:W-:Y:S01]  /*0690*/  BSSY.RECONVERGENT B1, `(.L_x_9) ;  /* 0x0000039000017945 */ /* 0x000fe20003800200 */
[----:B------:R-:W-:Y:S01]  /*06a0*/  MOV R5, R6 ;  /* 0x0000000600057202 */ /* 0x000fe20000000f00 */
[----:B------:R-:W-:Y:S01]  /*06b0*/  IMAD.MOV.U32 R6, RZ, RZ, R7 ;  /* 0x000000ffff067224 */ /* 0x000fe200078e0007 */
[----:B------:R-:W-:Y:S01]  /*06c0*/  ISETP.NE.AND P0, PT, R9, RZ, PT ;  /* 0x000000ff0900720c */ /* 0x000fe20003f05270 */
[----:B------:R-:W-:Y:S02]  /*06d0*/  IMAD.MOV.U32 R8, RZ, RZ, RZ ;  /* 0x000000ffff087224 */ /* 0x000fe400078e00ff */
[----:B------:R-:W-:-:S02]  /*06e0*/  IMAD.MOV.U32 R18, RZ, RZ, RZ ;  /* 0x000000ffff127224 */ /* 0x000fc400078e00ff */
[----:B------:R-:W-:Y:S02]  /*06f0*/  IMAD.MOV.U32 R7, RZ, RZ, R13 ;  /* 0x000000ffff077224 */ /* 0x000fe400078e000d */
[----:B------:R-:W-:Y:S01]  /*0700*/  IMAD.MOV.U32 R24, RZ, RZ, RZ ;  /* 0x000000ffff187224 */ /* 0x000fe200078e00ff */
[----:B------:R-:W-:Y:S06]  /*0710*/  @!P1 BRA `(.L_x_10) ;  /* 0x0000000000c09947 */ /* 0x000fec0003800000 */
[----:B------:R-:W-:Y:S01]  /*0720*/  HFMA2 R18, -RZ, RZ, 0, 0 ;  /* 0x00000000ff127431 */ /* 0x000fe200000001ff */
[----:B------:R-:W-:Y:S01]  /*0730*/  LOP3.LUT R8, R22, 0x7ffffffc, RZ, 0xc0, !PT ;  /* 0x7ffffffc16087812 */ /* 0x000fe200078ec0ff */
[----:B------:R-:W-:Y:S02]  /*0740*/  IMAD.MOV.U32 R23, RZ, RZ, RZ ;  /* 0x000000ffff177224 */ /* 0x000fe400078e00ff */
[----:B------:R-:W-:-:S07]  /*0750*/  IMAD.MOV.U32 R24, RZ, RZ, RZ ;  /* 0x000000ffff187224 */ /* 0x000fce00078e00ff */
.L_x_11:
[----:B------:R-:W-:-:S05]  /*0760*/  LEA R22, R23, UR12, 0x3 ;  /* 0x0000000c17167c11 */ /* 0x000fca000f8e18ff */
[----:B0-----:R-:W2:Y:S02]  /*0770*/  LDL.64 R12, [R22] ;  /* 0x00000000160c7983 */ /* 0x001ea40000100a00 */
[----:B--2--5:R-:W-:-:S14]  /*0780*/  DSETP.GEU.AND P1, PT, R12, R10, PT ;  /* 0x0000000a0c00722a */ /* 0x024fdc0003f2e000 */
[----:B------:R-:W-:Y:S02]  /*0790*/  @!P1 LEA R27, R24, UR13, 0x3 ;  /* 0x0000000d181b9c11 */ /* 0x000fe4000f8e18ff */
[----:B------:R-:W-:-:S03]  /*07a0*/  @P1 LEA R29, R18, UR14, 0x3 ;  /* 0x0000000e121d1c11 */ /* 0x000fc6000f8e18ff */
[----:B------:R0:W-:Y:S04]  /*07b0*/  @!P1 STL.64 [R27], R12 ;  /* 0x0000000c1b009387 */ /* 0x0001e80000100a00 */
[----:B------:R1:W-:Y:S04]  /*07c0*/  @P1 STL.64 [R29], R12 ;  /* 0x0000000c1d001387 */ /* 0x0003e80000100a00 */
[----:B------:R-:W2:Y:S01]  /*07d0*/  LDL.64 R14, [R22+0x8] ;  /* 0x00000800160e7983 */ /* 0x000ea20000100a00 */
[----:B------:R-:W-:Y:S02]  /*07e0*/  @!P1 VIADD R25, R24, 0x1 ;  /* 0x0000000118199836 */ /* 0x000fe40000000000 */
[----:B------:R-:W-:-:S02]  /*07f0*/  @P1 IMAD.MOV.U32 R25, RZ, RZ, R24 ;  /* 0x000000ffff191224 */ /* 0x000fc400078e0018 */
[----:B------:R-:W-:-:S05]  /*0800*/  @P1 VIADD R24, R18, 0x1 ;  /* 0x0000000112181836 */ /* 0x000fca0000000000 */
[----:B------:R-:W-:Y:S01]  /*0810*/  @P1 MOV R18, R24 ;  /* 0x0000001800121202 */ /* 0x000fe20000000f00 */
[----:B--2---:R-:W-:-:S14]  /*0820*/  DSETP.GEU.AND P1, PT, R14, R10, PT ;  /* 0x0000000a0e00722a */ /* 0x004fdc0003f2e000 */
[----:B------:R-:W-:Y:S02]  /*0830*/  @P1 LEA R35, R18, UR14, 0x3 ;  /* 0x0000000e12231c11 */ /* 0x000fe4000f8e18ff */
[----:B0-----:R-:W-:-:S03]  /*0840*/  @!P1 LEA R27, R25, UR13, 0x3 ;  /* 0x0000000d191b9c11 */ /* 0x001fc6000f8e18ff */
[----:B------:R0:W-:Y:S04]  /*0850*/  @P1 STL.64 [R35], R14 ;  /* 0x0000000e23001387 */ /* 0x0001e80000100a00 */
[----:B------:R2:W-:Y:S04]  /*0860*/  @!P1 STL.64 [R27], R14 ;  /* 0x0000000e1b009387 */ /* 0x0005e80000100a00 */
[----:B-1----:R-:W3:Y:S01]  /*0870*/  LDL.64 R12, [R22+0x10] ;  /* 0x00001000160c7983 */ /* 0x002ee20000100a00 */
[----:B------:R-:W-:Y:S02]  /*0880*/  @P1 VIADD R24, R18, 0x1 ;  /* 0x0000000112181836 */ /* 0x000fe40000000000 */
[----:B------:R-:W-:-:S02]  /*0890*/  @!P1 IMAD.MOV.U32 R24, RZ, RZ, R18 ;  /* 0x000000ffff189224 */ /* 0x000fc400078e0012 */
[----:B------:R-:W-:-:S04]  /*08a0*/  @!P1 VIADD R18, R25, 0x1 ;  /* 0x0000000119129836 */ /* 0x000fc80000000000 */
[----:B------:R-:W-:Y:S01]  /*08b0*/  @!P1 IMAD.MOV.U32 R25, RZ, RZ, R18 ;  /* 0x000000ffff199224 */ /* 0x000fe200078e0012 */
[----:B---3--:R-:W-:-:S14]  /*08c0*/  DSETP.GEU.AND P1, PT, R12, R10, PT ;  /* 0x0000000a0c00722a */ /* 0x008fdc0003f2e000 */
[----:B------:R-:W-:Y:S02]  /*08d0*/  @P1 LEA R29, R24, UR14, 0x3 ;  /* 0x0000000e181d1c11 */ /* 0x000fe4000f8e18ff */
[----:B0-----:R-:W-:-:S03]  /*08e0*/  @!P1 LEA R35, R25, UR13, 0x3 ;  /* 0x0000000d19239c11 */ /* 0x001fc6000f8e18ff */
[----:B------:R-:W-:Y:S04]  /*08f0*/  @P1 STL.64 [R29], R12 ;  /* 0x0000000c1d001387 */ /* 0x000fe80000100a00 */
[----:B------:R0:W-:Y:S04]  /*0900*/  @!P1 STL.64 [R35], R12 ;  /* 0x0000000c23009387 */ /* 0x0001e80000100a00 */
[----:B--2---:R-:W2:Y:S01]  /*0910*/  LDL.64 R14, [R22+0x18] ;  /* 0x00001800160e7983 */ /* 0x004ea20000100a00 */
[----:B------:R-:W-:Y:S01]  /*0920*/  @!P1 VIADD R18, R25, 0x1 ;  /* 0x0000000119129836 */ /* 0x000fe20000000000 */
[----:B------:R-:W-:Y:S01]  /*0930*/  @P1 IADD3 R26, PT, PT, R24, 0x1, RZ ;  /* 0x00000001181a1810 */ /* 0x000fe20007ffe0ff */
[----:B------:R-:W-:-:S02]  /*0940*/  @!P1 IMAD.MOV.U32 R26, RZ, RZ, R24 ;  /* 0x000000ffff1a9224 */ /* 0x000fc400078e0018 */
[----:B------:R-:W-:Y:S02]  /*0950*/  @!P1 IMAD.MOV.U32 R25, RZ, RZ, R18 ;  /* 0x000000ffff199224 */ /* 0x000fe400078e0012 */
[----:B------:R-:W-:-:S05]  /*0960*/  VIADD R23, R23, 0x4 ;  /* 0x0000000417177836 */ /* 0x000fca0000000000 */
[----:B------:R-:W-:Y:S01]  /*0970*/  ISETP.NE.AND P1, PT, R23, R8, PT ;  /* 0x000000081700720c */ /* 0x000fe20003f25270 */
[----:B--2---:R-:W-:-:S14]  /*0980*/  DSETP.GEU.AND P2, PT, R14, R10, PT ;  /* 0x0000000a0e00722a */ /* 0x004fdc0003f4e000 */
[C---:B------:R-:W-:Y:S01]  /*0990*/  @P2 LEA R27, R26.reuse, UR14, 0x3 ;  /* 0x0000000e1a1b2c11 */ /* 0x040fe2000f8e18ff */
[----:B------:R-:W-:Y:S01]  /*09a0*/  @P2 IMAD.MOV.U32 R24, RZ, RZ, R25 ;  /* 0x000000ffff182224 */ /* 0x000fe200078e0019 */
[C---:B0-----:R-:W-:Y:S01]  /*09b0*/  @!P2 LEA R13, R25.reuse, UR13, 0x3 ;  /* 0x0000000d190dac11 */ /* 0x041fe2000f8e18ff */
[----:B------:R-:W-:Y:S01]  /*09c0*/  @P2 VIADD R18, R26, 0x1 ;  /* 0x000000011a122836 */ /* 0x000fe20000000000 */
[----:B------:R-:W-:Y:S01]  /*09d0*/  @!P2 IADD3 R24, PT, PT, R25, 0x1, RZ ;  /* 0x000000011918a810 */ /* 0x000fe20007ffe0ff */
[----:B------:R0:W-:Y:S01]  /*09e0*/  @P2 STL.64 [R27], R14 ;  /* 0x0000000e1b002387 */ /* 0x0001e20000100a00 */
[----:B------:R-:W-:-:S03]  /*09f0*/  @!P2 IMAD.MOV.U32 R18, RZ, RZ, R26 ;  /* 0x000000ffff12a224 */ /* 0x000fc600078e001a */
[----:B------:R0:W-:Y:S01]  /*0a00*/  @!P2 STL.64 [R13], R14 ;  /* 0x0000000e0d00a387 */ /* 0x0001e20000100a00 */
[----:B------:R-:W-:Y:S05]  /*0a10*/  @P1 BRA `(.L_x_11) ;  /* 0xfffffffc00501947 */ /* 0x000fea000383ffff */
.L_x_10:
[----:B------:R-:W-:Y:S05]  /*0a20*/  BSYNC.RECONVERGENT B1 ;  /* 0x0000000000017941 */ /* 0x000fea0003800200 */
.L_x_9:
[----:B------:R-:W-:Y:S01]  /*0a30*/  BSSY.RECONVERGENT B1, `(.L_x_12) ;  /* 0x0000026000017945 */ /* 0x000fe20003800200 */
[----:B------:R-:W-:-:S03]  /*0a40*/  IMAD.MOV.U32 R22, RZ, RZ, R24 ;  /* 0x000000ffff167224 */ /* 0x000fc600078e0018 */
[----:B------:R-:W-:Y:S05]  /*0a50*/  @!P0 BRA `(.L_x_13) ;  /* 0x00000000008c8947 */ /* 0x000fea0003800000 */
[----:B------:R-:W-:-:S05]  /*0a60*/  LEA R8, R8, UR12, 0x3 ;  /* 0x0000000c08087c11 */ /* 0x000fca000f8e18ff */
[----:B0-----:R-:W2:Y:S01]  /*0a70*/  LDL.64 R12, [R8] ;  /* 0x00000000080c7983 */ /* 0x001ea20000100a00 */
[----:B------:R-:W-:Y:S01]  /*0a80*/  ISETP.NE.AND P1, PT, R9, 0x1, PT ;  /* 0x000000010900780c */ /* 0x000fe20003f25270 */
[----:B--2--5:R-:W-:-:S14]  /*0a90*/  DSETP.GEU.AND P0, PT, R12, R10, PT ;  /* 0x0000000a0c00722a */ /* 0x024fdc0003f0e000 */
[----:B------:R-:W-:Y:S01]  /*0aa0*/  @P0 LEA R15, R18, UR14, 0x3 ;  /* 0x0000000e120f0c11 */ /* 0x000fe2000f8e18ff */
[C---:B------:R-:W-:Y:S01]  /*0ab0*/  @!P0 VIADD R23, R22.reuse, 0x1 ;  /* 0x0000000116178836 */ /* 0x040fe20000000000 */
[----:B------:R-:W-:Y:S02]  /*0ac0*/  @!P0 LEA R25, R22, UR13, 0x3 ;  /* 0x0000000d16198c11 */ /* 0x000fe4000f8e18ff */
[----:B------:R-:W-:Y:S01]  /*0ad0*/  @P0 IADD3 R14, PT, PT, R18, 0x1, RZ ;  /* 0x00000001120e0810 */ /* 0x000fe20007ffe0ff */
[----:B------:R1:W-:Y:S01]  /*0ae0*/  @P0 STL.64 [R15], R12 ;  /* 0x0000000c0f000387 */ /* 0x0003e20000100a00 */
[----:B------:R-:W-:-:S03]  /*0af0*/  @!P0 IMAD.MOV.U32 R22, RZ, RZ, R23 ;  /* 0x000000ffff168224 */ /* 0x000fc600078e0017 */
[----:B------:R1:W-:Y:S01]  /*0b00*/  @!P0 STL.64 [R25], R12 ;  /* 0x0000000c19008387 */ /* 0x0003e20000100a00 */
[----:B------:R-:W-:Y:S01]  /*0b10*/  @P0 IMAD.MOV.U32 R18, RZ, RZ, R14 ;  /* 0x000000ffff120224 */ /* 0x000fe200078e000e */
[----:B------:R-:W-:Y:S06]  /*0b20*/  @!P1 BRA `(.L_x_13) ;  /* 0x0000000000589947 */ /* 0x000fec0003800000 */
[----:B-1----:R-:W2:Y:S01]  /*0b30*/  LDL.64 R12, [R8+0x8] ;  /* 0x00000800080c7983 */ /* 0x002ea20000100a00 */
[----:B------:R-:W-:Y:S01]  /*0b40*/  ISETP.NE.AND P1, PT, R9, 0x2, PT ;  /* 0x000000020900780c */ /* 0x000fe20003f25270 */
[----:B--2---:R-:W-:-:S14]  /*0b50*/  DSETP.GEU.AND P0, PT, R12, R10, PT ;  /* 0x0000000a0c00722a */ /* 0x004fdc0003f0e000 */
[C---:B------:R-:W-:Y:S01]  /*0b60*/  @P0 LEA R15, R18.reuse, UR14, 0x3 ;  /* 0x0000000e120f0c11 */ /* 0x040fe2000f8e18ff */
[----:B------:R-:W-:Y:S01]  /*0b70*/  @P0 VIADD R9, R18, 0x1 ;  /* 0x0000000112090836 */ /* 0x000fe20000000000 */
[C---:B------:R-:W-:Y:S02]  /*0b80*/  @!P0 LEA R23, R22.reuse, UR13, 0x3 ;  /* 0x0000000d16178c11 */ /* 0x040fe4000f8e18ff */
[----:B------:R-:W-:Y:S01]  /*0b90*/  @!P0 IADD3 R14, PT, PT, R22, 0x1, RZ ;  /* 0x00000001160e8810 */ /* 0x000fe20007ffe0ff */
[----:B------:R2:W-:Y:S01]  /*0ba0*/  @P0 STL.64 [R15], R12 ;  /* 0x0000000c0f000387 */ /* 0x0005e20000100a00 */
[----:B------:R-:W-:-:S03]  /*0bb0*/  @P0 IMAD.MOV.U32 R18, RZ, RZ, R9 ;  /* 0x000000ffff120224 */ /* 0x000fc600078e0009 */
[----:B------:R2:W-:Y:S01]  /*0bc0*/  @!P0 STL.64 [R23], R12 ;  /* 0x0000000c17008387 */ /* 0x0005e20000100a00 */
[----:B------:R-:W-:Y:S01]  /*0bd0*/  @!P0 IMAD.MOV.U32 R22, RZ, RZ, R14 ;  /* 0x000000ffff168224 */ /* 0x000fe200078e000e */
[----:B------:R-:W-:Y:S06]  /*0be0*/  @!P1 BRA `(.L_x_13) ;  /* 0x0000000000289947 */ /* 0x000fec0003800000 */
[----:B------:R-:W3:Y:S02]  /*0bf0*/  LDL.64 R8, [R8+0x10] ;  /* 0x0000100008087983 */ /* 0x000ee40000100a00 */
[----:B---3--:R-:W-:-:S14]  /*0c00*/  DSETP.GEU.AND P0, PT, R8, R10, PT ;  /* 0x0000000a0800722a */ /* 0x008fdc0003f0e000 */
[C---:B--2---:R-:W-:Y:S01]  /*0c10*/  @P0 LEA R13, R18.reuse, UR14, 0x3 ;  /* 0x0000000e120d0c11 */ /* 0x044fe2000f8e18ff */
[----:B------:R-:W-:Y:S01]  /*0c20*/  @P0 VIADD R12, R18, 0x1 ;  /* 0x00000001120c0836 */ /* 0x000fe20000000000 */
[C---:B------:R-:W-:Y:S01]  /*0c30*/  @!P0 LEA R15, R22.reuse, UR13, 0x3 ;  /* 0x0000000d160f8c11 */ /* 0x040fe2000f8e18ff */
[----:B------:R-:W-:Y:S02]  /*0c40*/  @!P0 VIADD R14, R22, 0x1 ;  /* 0x00000001160e8836 */ /* 0x000fe40000000000 */
[----:B------:R3:W-:Y:S01]  /*0c50*/  @P0 STL.64 [R13], R8 ;  /* 0x000000080d000387 */ /* 0x0007e20000100a00 */
[----:B------:R-:W-:Y:S01]  /*0c60*/  @P0 MOV R18, R12 ;  /* 0x0000000c00120202 */ /* 0x000fe20000000f00 */
[----:B------:R-:W-:Y:S02]  /*0c70*/  @!P0 IMAD.MOV.U32 R22, RZ, RZ, R14 ;  /* 0x000000ffff168224 */ /* 0x000fe400078e000e */
[----:B------:R3:W-:Y:S05]  /*0c80*/  @!P0 STL.64 [R15], R8 ;  /* 0x000000080f008387 */ /* 0x0007ea0000100a00 */
.L_x_13:
[----:B------:R-:W-:Y:S05]  /*0c90*/  BSYNC.RECONVERGENT B1 ;  /* 0x0000000000017941 */ /* 0x000fea0003800200 */
.L_x_12:
[----:B------:R-:W-:-:S04]  /*0ca0*/  ISETP.NE.AND P0, PT, R18, RZ, PT ;  /* 0x000000ff1200720c */ /* 0x000fc80003f05270 */
[----:B------:R-:W-:-:S13]  /*0cb0*/  ISETP.EQ.OR P0, PT, R22, RZ, !P0 ;  /* 0x000000ff1600720c */ /* 0x000fda0004702670 */
[----:B------:R-:W-:Y:S05]  /*0cc0*/  @P0 BRA `(.L_x_14) ;  /* 0x0000000400300947 */ /* 0x000fea0003800000 */
[----:B-----5:R-:W-:Y:S01]  /*0cd0*/  DSETP.GEU.AND P0, PT, R32, R10, PT ;  /* 0x0000000a2000722a */ /* 0x020fe20003f0e000 */
[----:B------:R-:W-:-:S13]  /*0ce0*/  BSSY.RECONVERGENT B1, `(.L_x_15) ;  /* 0x0000046000017945 */ /* 0x000fda0003800200 */
[----:B------:R-:W-:Y:S05]  /*0cf0*/  @!P0 BRA `(.L_x_16) ;  /* 0x0000000000948947 */ /* 0x000fea0003800000 */
[----:B------:R-:W-:Y:S01]  /*0d00*/  ISETP.GE.AND P0, PT, R18, 0x1, PT ;  /* 0x000000011200780c */ /* 0x000fe20003f06270 */
[----:B------:R-:W-:-:S12]  /*0d10*/  IMAD.MOV.U32 R22, RZ, RZ, R18 ;  /* 0x000000ffff167224 */ /* 0x000fd800078e0012 */
[----:B------:R-:W-:Y:S05]  /*0d20*/  @!P0 BRA `(.L_x_17) ;  /* 0x0000000400048947 */ /* 0x000fea0003800000 */
[C---:B------:R-:W-:Y:S01]  /*0d30*/  ISETP.GE.U32.AND P0, PT, R18.reuse, 0x4, PT ;  /* 0x000000041200780c */ /* 0x040fe20003f06070 */
[----:B------:R-:W-:Y:S01]  /*0d40*/  BSSY.RECONVERGENT B2, `(.L_x_18) ;  /* 0x000000f000027945 */ /* 0x000fe20003800200 */
[----:B------:R-:W-:Y:S01]  /*0d50*/  LOP3.LUT R24, R18, 0x3, RZ, 0xc0, !PT ;  /* 0x0000000312187812 */ /* 0x000fe200078ec0ff */
[----:B--2---:R-:W-:-:S03]  /*0d60*/  IMAD.MOV.U32 R23, RZ, RZ, RZ ;  /* 0x000000ffff177224 */ /* 0x004fc600078e00ff */
[----:B------:R-:W-:-:S07]  /*0d70*/  ISETP.NE.AND P1, PT, R24, RZ, PT ;  /* 0x000000ff1800720c */ /* 0x000fce0003f25270 */
[----:B------:R-:W-:Y:S06]  /*0d80*/  @!P0 BRA `(.L_x_19) ;  /* 0x0000000000288947 */ /* 0x000fec0003800000 */
[----:B------:R-:W-:Y:S01]  /*0d90*/  LOP3.LUT R23, R18, 0x7ffffffc, RZ, 0xc0, !PT ;  /* 0x7ffffffc12177812 */ /* 0x000fe200078ec0ff */
[----:B------:R-:W-:-:S07]  /*0da0*/  IMAD.MOV.U32 R22, RZ, RZ, RZ ;  /* 0x000000ffff167224 */ /* 0x000fce00078e00ff */
.L_x_20:
[----:B-12---:R-:W-:-:S05]  /*0db0*/  LEA R25, R22, UR16, 0x3 ;  /* 0x0000001016197c11 */ /* 0x006fca000f8e18ff */
[----:B---3--:R-:W2:Y:S04]  /*0dc0*/  LDL.128 R8, [R25+0xc000] ;  /* 0x00c0000019087983 */ /* 0x008ea80000100c00 */
[----:B0-----:R-:W3:Y:S01]  /*0dd0*/  LDL.128 R12, [R25+0xc010] ;  /* 0x00c01000190c7983 */ /* 0x001ee20000100c00 */
[----:B------:R-:W-:-:S04]  /*0de0*/  IADD3 R22, PT, PT, R22, 0x4, RZ ;  /* 0x0000000416167810 */ /* 0x000fc80007ffe0ff */
[----:B------:R-:W-:Y:S01]  /*0df0*/  ISETP.NE.AND P0, PT, R22, R23, PT ;  /* 0x000000171600720c */ /* 0x000fe20003f05270 */
[----:B--2---:R2:W-:Y:S04]  /*0e00*/  STL.128 [R25+0x4000], R8 ;  /* 0x0040000819007387 */ /* 0x0045e80000100c00 */
[----:B---3--:R2:W-:Y:S08]  /*0e10*/  STL.128 [R25+0x4010], R12 ;  /* 0x0040100c19007387 */ /* 0x0085f00000100c00 */
[----:B------:R-:W-:Y:S05]  /*0e20*/  @P0 BRA `(.L_x_20) ;  /* 0xfffffffc00e00947 */ /* 0x000fea000383ffff */
.L_x_19:
[----:B------:R-:W-:Y:S05]  /*0e30*/  BSYNC.RECONVERGENT B2 ;  /* 0x0000000000027941 */ /* 0x000fea0003800200 */
.L_x_18:
[----:B------:R-:W-:Y:S01]  /*0e40*/  IMAD.MOV.U32 R22, RZ, RZ, R18 ;  /* 0x000000ffff167224 */ /* 0x000fe200078e0012 */
[----:B------:R-:W-:Y:S06]  /*0e50*/  @!P1 BRA `(.L_x_17) ;  /* 0x0000000000b89947 */ /* 0x000fec0003800000 */
[----:B------:R-:W-:-:S05]  /*0e60*/  LEA R23, R23, UR16, 0x3 ;  /* 0x0000001017177c11 */ /* 0x000fca000f8e18ff */
[----:B--23--:R-:W2:Y:S01]  /*0e70*/  LDL.64 R8, [R23+0xc000] ;  /* 0x00c0000017087983 */ /* 0x00cea20000100a00 */
[----:B------:R-:W-:Y:S01]  /*0e80*/  ISETP.NE.AND P0, PT, R24, 0x1, PT ;  /* 0x000000011800780c */ /* 0x000fe20003f05270 */
[----:B------:R-:W-:Y:S02]  /*0e90*/  IMAD.MOV.U32 R22, RZ, RZ, R18 ;  /* 0x000000ffff167224 */ /* 0x000fe400078e0012 */
[----:B--2---:R4:W-:Y:S10]  /*0ea0*/  STL.64 [R23+0x4000], R8 ;  /* 0x0040000817007387 */ /* 0x0049f40000100a00 */
[----:B------:R-:W-:Y:S05]  /*0eb0*/  @!P0 BRA `(.L_x_17) ;  /* 0x0000000000a08947 */ /* 0x000fea0003800000 */
[----:B----4-:R-:W2:Y:S01]  /*0ec0*/  LDL.64 R8, [R23+0xc008] ;  /* 0x00c0080017087983 */ /* 0x010ea20000100a00 */
[----:B------:R-:W-:Y:S01]  /*0ed0*/  ISETP.NE.AND P0, PT, R24, 0x2, PT ;  /* 0x000000021800780c */ /* 0x000fe20003f05270 */
[----:B------:R-:W-:Y:S02]  /*0ee0*/  IMAD.MOV.U32 R22, RZ, RZ, R18 ;  /* 0x000000ffff167224 */ /* 0x000fe400078e0012 */
[----:B--2---:R2:W-:Y:S10]  /*0ef0*/  STL.64 [R23+0x4008], R8 ;  /* 0x0040080817007387 */ /* 0x0045f40000100a00 */
[----:B------:R-:W-:Y:S05]  /*0f00*/  @!P0 BRA `(.L_x_17) ;  /* 0x00000000008c8947 */ /* 0x000fea0003800000 */
[----:B--2---:R-:W2:Y:S01]  /*0f10*/  LDL.64 R8, [R23+0xc010] ;  /* 0x00c0100017087983 */ /* 0x004ea20000100a00 */
[----:B------:R-:W-:-:S03]  /*0f20*/  IMAD.MOV.U32 R22, RZ, RZ, R18 ;  /* 0x000000ffff167224 */ /* 0x000fc600078e0012 */
[----:B--2---:R2:W-:Y:S01]  /*0f30*/  STL.64 [R23+0x4010], R8 ;  /* 0x0040100817007387 */ /* 0x0045e20000100a00 */
[----:B------:R-:W-:Y:S05]  /*0f40*/  BRA `(.L_x_17) ;  /* 0x00000000007c7947 */ /* 0x000fea0003800000 */
.L_x_16:
[----:B------:R-:W-:-:S13]  /*0f50*/  ISETP.GE.AND P0, PT, R22, 0x1, PT ;  /* 0x000000011600780c */ /* 0x000fda0003f06270 */
[----:B------:R-:W-:Y:S05]  /*0f60*/  @!P0 BRA `(.L_x_17) ;  /* 0x0000000000748947 */ /* 0x000fea0003800000 */
[C---:B------:R-:W-:Y:S01]  /*0f70*/  ISETP.GE.U32.AND P0, PT, R22.reuse, 0x4, PT ;  /* 0x000000041600780c */ /* 0x040fe20003f06070 */
[----:B------:R-:W-:Y:S01]  /*0f80*/  BSSY.RECONVERGENT B2, `(.L_x_21) ;  /* 0x000000f000027945 */ /* 0x000fe20003800200 */
[----:B--2---:R-:W-:Y:S02]  /*0f90*/  LOP3.LUT R23, R22, 0x3, RZ, 0xc0, !PT ;  /* 0x0000000316177812 */ /* 0x004fe400078ec0ff */
[----:B------:R-:W-:Y:S02]  /*0fa0*/  MOV R18, RZ ;  /* 0x000000ff00127202 */ /* 0x000fe40000000f00 */
[----:B------:R-:W-:-:S07]  /*0fb0*/  ISETP.NE.AND P1, PT, R23, RZ, PT ;  /* 0x000000ff1700720c */ /* 0x000fce0003f25270 */
[----:B------:R-:W-:Y:S06]  /*0fc0*/  @!P0 BRA `(.L_x_22) ;  /* 0x0000000000288947 */ /* 0x000fec0003800000 */
[----:B------:R-:W-:Y:S01]  /*0fd0*/  LOP3.LUT R18, R22, 0x7ffffffc, RZ, 0xc0, !PT ;  /* 0x7ffffffc16127812 */ /* 0x000fe200078ec0ff */
[----:B-1----:R-:W-:-:S07]  /*0fe0*/  IMAD.MOV.U32 R25, RZ, RZ, RZ ;  /* 0x000000ffff197224 */ /* 0x002fce00078e00ff */
.L_x_23:
[----:B0-2---:R-:W-:-:S05]  /*0ff0*/  LEA R27, R25, UR16, 0x3 ;  /* 0x00000010191b7c11 */ /* 0x005fca000f8e18ff */
[----:B---3--:R-:W2:Y:S04]  /*1000*/  LDL.128 R8, [R27+0x8000] ;  /* 0x008000001b087983 */ /* 0x008ea80000100c00 */
[----:B------:R-:W3:Y:S01]  /*1010*/  LDL.128 R12, [R27+0x8010] ;  /* 0x008010001b0c7983 */ /* 0x000ee20000100c00 */
[----:B------:R-:W-:-:S05]  /*1020*/  VIADD R25, R25, 0x4 ;  /* 0x0000000419197836 */ /* 0x000fca0000000000 */
[----:B------:R-:W-:Y:S01]  /*1030*/  ISETP.NE.AND P0, PT, R25, R18, PT ;  /* 0x000000121900720c */ /* 0x000fe20003f05270 */
[----:B--2---:R2:W-:Y:S04]  /*1040*/  STL.128 [R27+0x4000], R8 ;  /* 0x004000081b007387 */ /* 0x0045e80000100c00 */
[----:B---3--:R2:W-:Y:S08]  /*1050*/  STL.128 [R27+0x4010], R12 ;  /* 0x0040100c1b007387 */ /* 0x0085f00000100c00 */
[----:B------:R-:W-:Y:S05]  /*1060*/  @P0 BRA `(.L_x_23) ;  /* 0xfffffffc00e00947 */ /* 0x000fea000383ffff */
.L_x_22:
[----:B------:R-:W-:Y:S05]  /*1070*/  BSYNC.RECONVERGENT B2 ;  /* 0x0000000000027941 */ /* 0x000fea0003800200 */
.L_x_21:
[----:B------:R-:W-:Y:S05]  /*1080*/  @!P1 BRA `(.L_x_17) ;  /* 0x00000000002c9947 */ /* 0x000fea0003800000 */
[----:B--2---:R-:W-:-:S05]  /*1090*/  LEA R11, R18, UR16, 0x3 ;  /* 0x00000010120b7c11 */ /* 0x004fca000f8e18ff */
[----:B---3--:R-:W2:Y:S01]  /*10a0*/  LDL.64 R8, [R11+0x8000] ;  /* 0x008000000b087983 */ /* 0x008ea20000100a00 */
[----:B------:R-:W-:-:S03]  /*10b0*/  ISETP.NE.AND P0, PT, R23, 0x1, PT ;  /* 0x000000011700780c */ /* 0x000fc60003f05270 */
[----:B--2---:R2:W-:Y:S10]  /*10c0*/  STL.64 [R11+0x4000], R8 ;  /* 0x004000080b007387 */ /* 0x0045f40000100a00 */
[----:B------:R-:W-:Y:S05]  /*10d0*/  @!P0 BRA `(.L_x_17) ;  /* 0x0000000000188947 */ /* 0x000fea0003800000 */
[----:B--2---:R-:W2:Y:S01]  /*10e0*/  LDL.64 R8, [R11+0x8008] ;  /* 0x008008000b087983 */ /* 0x004ea20000100a00 */
[----:B------:R-:W-:-:S03]  /*10f0*/  ISETP.NE.AND P0, PT, R23, 0x2, PT ;  /* 0x000000021700780c */ /* 0x000fc60003f05270 */
[----:B--2---:R2:W-:Y:S10]  /*1100*/  STL.64 [R11+0x4008], R8 ;  /* 0x004008080b007387 */ /* 0x0045f40000100a00 */
[----:B------:R-:W-:Y:S05]  /*1110*/  @!P0 BRA `(.L_x_17) ;  /* 0x0000000000088947 */ /* 0x000fea0003800000 */
[----:B--2---:R-:W2:Y:S04]  /*1120*/  LDL.64 R8, [R11+0x8010] ;  /* 0x008010000b087983 */ /* 0x004ea80000100a00 */
[----:B--2---:R2:W-:Y:S02]  /*1130*/  STL.64 [R11+0x4010], R8 ;  /* 0x004010080b007387 */ /* 0x0045e40000100a00 */
.L_x_17:
[----:B------:R-:W-:Y:S05]  /*1140*/  BSYNC.RECONVERGENT B1 ;  /* 0x0000000000017941 */ /* 0x000fea0003800200 */
.L_x_15:
[----:B------:R-:W-:Y:S01]  /*1150*/  VIADD R19, R19, 0x1 ;  /* 0x0000000113137836 */ /* 0x000fe20000000000 */
[----:B------:R-:W-:-:S04]  /*1160*/  ISETP.GT.AND P1, PT, R22, 0x1, PT ;  /* 0x000000011600780c */ /* 0x000fc80003f24270 */
[----:B------:R-:W-:-:S13]  /*1170*/  ISETP.GE.AND P0, PT, R19, UR6, PT ;  /* 0x0000000613007c0c */ /* 0x000fda000bf06270 */
[----:B------:R-:W-:Y:S05]  /*1180*/  @!P0 BRA P1, `(.L_x_24) ;  /* 0xfffffff000c48947 */ /* 0x000fea000083ffff */
.L_x_14:
[----:B------:R-:W-:Y:S05]  /*1190*/  BSYNC.RECONVERGENT B0 ;  /* 0x0000000000007941 */ /* 0x000fea0003800200 */
.L_x_8:
[----:B0-234-:R-:W0:Y:S01]  /*11a0*/  LDC.64 R8, c[0x0][0x3a8] ;  /* 0x0000ea00ff087b82 */ /* 0x01de220000000a00 */
[----:B-----5:R-:W-:Y:S01]  /*11b0*/  IMAD.MOV.U32 R10, RZ, RZ, 0x2710 ;  /* 0x00002710ff0a7424 */ /* 0x020fe200078e00ff */
[----:B------:R-:W-:-:S03]  /*11c0*/  IADD3 R30, PT, PT, R19, R30, RZ ;  /* 0x0000001e131e7210 */ /* 0x000fc60007ffe0ff */
[----:B------:R-:W-:Y:S01]  /*11d0*/  IMAD R11, R31, R10, UR4 ;  /* 0x000000041f0b7e24 */ /* 0x000fe2000f8e020a */
[----:B------:R-:W-:-:S04]  /*11e0*/  UIADD3 UR4, UPT, UPT, UR4, 0x1, URZ ;  /* 0x0000000104047890 */ /* 0x000fc8000fffe0ff */
[----:B------:R-:W-:Y:S01]  /*11f0*/  UISETP.NE.AND UP1, UPT, UR4, 0x2710, UPT ;  /* 0x000027100400788c */ /* 0x000fe2000bf25270 */
[----:B0-----:R-:W-:-:S05]  /*1200*/  IMAD.WIDE R8, R11, 0x30, R8 ;  /* 0x000000300b087825 */ /* 0x001fca00078e0208 */
[----:B------:R0:W-:Y:S04]  /*1210*/  STG.E.64 desc[UR10][R8.64], R2 ;  /* 0x0000000208007986 */ /* 0x0001e8000c101b0a */
[----:B------:R0:W-:Y:S04]  /*1220*/  STG.E.64 desc[UR10][R8.64+0x8], R4 ;  /* 0x0000080408007986 */ /* 0x0001e8000c101b0a */
[----:B------:R0:W-:Y:S04]  /*1230*/  STG.E.64 desc[UR10][R8.64+0x10], R6 ;  /* 0x0000100608007986 */ /* 0x0001e8000c101b0a */
[----:B------:R0:W-:Y:S04]  /*1240*/  STG.E.64 desc[UR10][R8.64+0x18], R16 ;  /* 0x0000181008007986 */ /* 0x0001e8000c101b0a */
[----:B------:R0:W-:Y:S04]  /*1250*/  STG.E.64 desc[UR10][R8.64+0x28], R20 ;  /* 0x0000281408007986 */ /* 0x0001e8000c101b0a */
[----:B------:R0:W-:Y:S01]  /*1260*/  STG.E desc[UR10][R8.64+0x20], R0 ;  /* 0x0000200008007986 */ /* 0x0001e2000c10190a */
[----:B------:R-:W-:Y:S05]  /*1270*/  BRA.U UP1, `(.L_x_25) ;  /* 0xfffffff101487547 */ /* 0x000fea000b83ffff */
[----:B------:R-:W-:Y:S05]  /*1280*/  BRA `(.L_x_26) ;  /* 0x0000002c00147947 */ /* 0x000fea0003800000 */
.L_x_7:
[----:B------:R-:W-:Y:S01]  /*1290*/  IMAD.MOV.U32 R30, RZ, RZ, RZ ;  /* 0x000000ffff1e7224 */ /* 0x000fe200078e00ff */
[----:B------:R-:W-:-:S06]  /*12a0*/  UMOV UR4, URZ ;  /* 0x000000ff00047c82 */ /* 0x000fcc0008000000 */
.L_x_56:
[----:B--2---:R-:W0:Y:S01]  /*12b0*/  LDC.64 R8, c[0x0][0x3a8] ;  /* 0x0000ea00ff087b82 */ /* 0x004e220000000a00 */
[----:B------:R-:W-:Y:S01]  /*12c0*/  IMAD.MOV.U32 R0, RZ, RZ, 0x2710 ;  /* 0x00002710ff007424 */ /* 0x000fe200078e00ff */
[----:B------:R-:W1:Y:S03]  /*12d0*/  LDCU UR7, c[0x0][0x3a4] ;  /* 0x00007480ff0777ac */ /* 0x000e660008000800 */
        /* <DEDUP_REMOVED lines=8> */
[----:B-1----:R-:W-:Y:S01]  /*1360*/  UISETP.GE.U32.AND UP1, UPT, UR7, 0x8, UPT ;  /* 0x000000080700788c */ /* 0x002fe2000bf26070 */
[----:B------:R-:W-:-:S08]  /*1370*/  UMOV UR5, URZ ;  /* 0x000000ff00057c82 */ /* 0x000fd00008000000 */
[----:B0-----:R-:W-:Y:S05]  /*1380*/  BRA.U !UP1, `(.L_x_27) ;  /* 0x0000000909a47547 */ /* 0x001fea000b800000 */
[----:B------:R-:W0:Y:S01]  /*1390*/  LDCU UR8, c[0x0][0x398] ;  /* 0x00007300ff0877ac */ /* 0x000e220008000800 */
[----:B------:R-:W-:Y:S02]  /*13a0*/  HFMA2 R14, -RZ, RZ, 0, 0 ;  /* 0x00000000ff0e7431 */ /* 0x000fe400000001ff */
[----:B-----5:R-:W-:Y:S01]  /*13b0*/  VIADD R2, R2, 0x161f14 ;  /* 0x00161f1402027836 */ /* 0x020fe20000000000 */
[----:B------:R-:W-:Y:S02]  /*13c0*/  ULOP3.LUT UR5, UR7, 0x7ffffff8, URZ, 0xc0, !UPT ;  /* 0x7ffffff807057892 */ /* 0x000fe4000f8ec0ff */
[----:B------:R-:W-:Y:S02]  /*13d0*/  UIADD3 UR7, UPT, UPT, UR17, 0x20, URZ ;  /* 0x0000002011077890 */ /* 0x000fe4000fffe0ff */
[----:B------:R-:W-:Y:S01]  /*13e0*/  UIADD3 UR5, UPT, UPT, -UR5, URZ, URZ ;  /* 0x000000ff05057290 */ /* 0x000fe2000fffe1ff */
[----:B0-----:R-:W0:Y:S01]  /*13f0*/  I2F.U32.RP R8, UR8 ;  /* 0x0000000800087d06 */ /* 0x001e220008209000 */
[----:B------:R-:W-:-:S07]  /*1400*/  ISETP.NE.U32.AND P0, PT, RZ, UR8, PT ;  /* 0x00000008ff007c0c */ /* 0x000fce000bf05070 */
[----:B0-----:R-:W0:Y:S02]  /*1410*/  MUFU.RCP R8, R8 ;  /* 0x0000000800087308 */ /* 0x001e240000001000 */
[----:B0-----:R-:W-:-:S06]  /*1420*/  VIADD R15, R8, 0xffffffe ;  /* 0x0ffffffe080f7836 */ /* 0x001fcc0000000000 */
[----:B------:R-:W0:Y:S02]  /*1430*/  F2I.FTZ.U32.TRUNC.NTZ R15, R15 ;  /* 0x0000000f000f7305 */ /* 0x000e24000021f000 */
[----:B0-----:R-:W-:-:S04]  /*1440*/  IMAD.MOV R9, RZ, RZ, -R15 ;  /* 0x000000ffff097224 */ /* 0x001fc800078e0a0f */
[----:B------:R-:W-:-:S04]  /*1450*/  IMAD R9, R9, UR8, RZ ;  /* 0x0000000809097c24 */ /* 0x000fc8000f8e02ff */
[----:B------:R-:W-:-:S07]  /*1460*/  IMAD.HI.U32 R14, R15, R9, R14 ;  /* 0x000000090f0e7227 */ /* 0x000fce00078e000e */
.L_x_28:
[----:B0-----:R-:W-:Y:S01]  /*1470*/  SHF.R.U32.HI R8, RZ, 0x2, R3 ;  /* 0x00000002ff087819 */ /* 0x001fe20000011603 */
[----:B------:R-:W-:Y:S01]  /*1480*/  IMAD.SHL.U32 R10, R13, 0x10, RZ ;  /* 0x000000100d0a7824 */ /* 0x000fe200078e00ff */
[----:B------:R-:W-:Y:S01]  /*1490*/  SHF.R.U32.HI R9, RZ, 0x2, R4 ;  /* 0x00000002ff097819 */ /* 0x000fe20000011604 */
[----:B------:R-:W0:Y:S01]  /*14a0*/  LDC.64 R20, c[0x0][0x380] ;  /* 0x0000e000ff147b82 */ /* 0x000e220000000a00 */
[----:B------:R-:W-:Y:S02]  /*14b0*/  LOP3.LUT R8, R8, R3, RZ, 0x3c, !PT ;  /* 0x0000000308087212 */ /* 0x000fe400078e3cff */
[----:B------:R-:W-:Y:S02]  /*14c0*/  LOP3.LUT R9, R9, R4, RZ, 0x3c, !PT ;  /* 0x0000000409097212 */ /* 0x000fe400078e3cff */
[----:B------:R-:W-:Y:S01]  /*14d0*/  LOP3.LUT R15, RZ, UR8, RZ, 0x33, !PT ;  /* 0x00000008ff0f7c12 */ /* 0x000fe2000f8e33ff */
[----:B------:R-:W-:-:S05]  /*14e0*/  IMAD.SHL.U32 R3, R8, 0x2, RZ ;  /* 0x0000000208037824 */ /* 0x000fca00078e00ff */
[----:B------:R-:W-:-:S04]  /*14f0*/  LOP3.LUT R3, R13, R10, R3, 0x96, !PT ;  /* 0x0000000a0d037212 */ /* 0x000fc800078e9603 */
[----:B------:R-:W-:Y:S01]  /*1500*/  LOP3.LUT R27, R3, R8, RZ, 0x3c, !PT ;  /* 0x00000008031b7212 */ /* 0x000fe200078e3cff */
[----:B------:R-:W-:-:S03]  /*1510*/  IMAD.SHL.U32 R3, R9, 0x2, RZ ;  /* 0x0000000209037824 */ /* 0x000fc600078e00ff */
[----:B------:R-:W-:-:S04]  /*1520*/  SHF.L.U32 R4, R27, 0x4, RZ ;  /* 0x000000041b047819 */ /* 0x000fc800000006ff */
[----:B------:R-:W-:Y:S02]  /*1530*/  LOP3.LUT R4, R27, R4, R3, 0x96, !PT ;  /* 0x000000041b047212 */ /* 0x000fe400078e9603 */
[----:B------:R-:W-:Y:S02]  /*1540*/  IADD3 R3, PT, PT, R2, -0x10974f, R27 ;  /* 0xffef68b102037810 */ /* 0x000fe40007ffe01b */
[----:B------:R-:W-:-:S03]  /*1550*/  LOP3.LUT R23, R4, R9, RZ, 0x3c, !PT ;  /* 0x0000000904177212 */ /* 0x000fc600078e3cff */
[----:B------:R-:W-:Y:S01]  /*1560*/  IMAD.HI.U32 R4, R14, R3, RZ ;  /* 0x000000030e047227 */ /* 0x000fe200078e00ff */
[----:B------:R-:W-:-:S03]  /*1570*/  IADD3 R9, PT, PT, R2, -0xb0f8a, R23 ;  /* 0xfff4f07602097810 */ /* 0x000fc60007ffe017 */
[----:B------:R-:W-:Y:S02]  /*1580*/  IMAD.MOV R4, RZ, RZ, -R4 ;  /* 0x000000ffff047224 */ /* 0x000fe400078e0a04 */
[----:B------:R-:W-:-:S04]  /*1590*/  IMAD.HI.U32 R8, R14, R9, RZ ;  /* 0x000000090e087227 */ /* 0x000fc800078e00ff */
[----:B------:R-:W-:Y:S02]  /*15a0*/  IMAD.MOV R8, RZ, RZ, -R8 ;  /* 0x000000ffff087224 */ /* 0x000fe400078e0a08 */
[----:B------:R-:W-:Y:S02]  /*15b0*/  IMAD R3, R4, UR8, R3 ;  /* 0x0000000804037c24 */ /* 0x000fe4000f8e0203 */
[----:B------:R-:W-:Y:S01]  /*15c0*/  IMAD R4, R8, UR8, R9 ;  /* 0x0000000808047c24 */ /* 0x000fe2000f8e0209 */
[----:B------:R-:W-:Y:S02]  /*15d0*/  LOP3.LUT R8, RZ, UR8, RZ, 0x33, !PT ;  /* 0x00000008ff087c12 */ /* 0x000fe4000f8e33ff */
[----:B------:R-:W-:Y:S02]  /*15e0*/  ISETP.GE.U32.AND P1, PT, R3, UR8, PT ;  /* 0x0000000803007c0c */ /* 0x000fe4000bf26070 */
[----:B------:R-:W-:-:S11]  /*15f0*/  ISETP.GE.U32.AND P2, PT, R4, UR8, PT ;  /* 0x0000000804007c0c */ /* 0x000fd6000bf46070 */
[----:B------:R-:W-:Y:S02]  /*1600*/  @P1 VIADD R3, R3, -UR8 ;  /* 0x8000000803031c36 */ /* 0x000fe40008000000 */
[----:B------:R-:W-:-:S03]  /*1610*/  @P2 VIADD R4, R4, -UR8 ;  /* 0x8000000804042c36 */ /* 0x000fc60008000000 */
[----:B------:R-:W-:Y:S02]  /*1620*/  ISETP.GE.U32.AND P1, PT, R3, UR8, PT ;  /* 0x0000000803007c0c */ /* 0x000fe4000bf26070 */
[----:B------:R-:W-:Y:S01]  /*1630*/  ISETP.GE.U32.AND P2, PT, R4, UR8, PT ;  /* 0x0000000804007c0c */ /* 0x000fe2000bf46070 */
[----:B------:R-:W-:-:S10]  /*1640*/  IMAD.SHL.U32 R16, R23, 0x10, RZ ;  /* 0x0000001017107824 */ /* 0x000fd400078e00ff */
[----:B------:R-:W-:Y:S02]  /*1650*/  @P1 IADD3 R3, PT, PT, R3, -UR8, RZ ;  /* 0x8000000803031c10 */ /* 0x000fe4000fffe0ff */
[----:B------:R-:W-:Y:S02]  /*1660*/  @P2 VIADD R4, R4, -UR8 ;  /* 0x8000000804042c36 */ /* 0x000fe40008000000 */
[----:B------:R-:W-:-:S03]  /*1670*/  SEL R9, R8, R3, !P0 ;  /* 0x0000000308097207 */ /* 0x000fc60004000000 */
[----:B------:R-:W-:Y:S02]  /*1680*/  SEL R11, R15, R4, !P0 ;  /* 0x000000040f0b7207 */ /* 0x000fe40004000000 */
[----:B------:R-:W-:Y:S01]  /*1690*/  SHF.R.U32.HI R4, RZ, 0x2, R5 ;  /* 0x00000002ff047819 */ /* 0x000fe20000011605 */
[----:B0-----:R-:W-:-:S03]  /*16a0*/  IMAD.WIDE R8, R9, 0x8, R20 ;  /* 0x0000000809087825 */ /* 0x001fc600078e0214 */
[----:B------:R-:W-:Y:S01]  /*16b0*/  LOP3.LUT R4, R4, R5, RZ, 0x3c, !PT ;  /* 0x0000000504047212 */ /* 0x000fe200078e3cff */
[----:B------:R-:W-:Y:S01]  /*16c0*/  IMAD.WIDE R10, R11, 0x8, R20 ;  /* 0x000000080b0a7825 */ /* 0x000fe200078e0214 */
[----:B------:R-:W-:Y:S01]  /*16d0*/  SHF.R.U32.HI R5, RZ, 0x2, R12 ;  /* 0x00000002ff057819 */ /* 0x000fe2000001160c */
[----:B------:R-:W2:Y:S02]  /*16e0*/  LDG.E.64 R8, desc[UR10][R8.64] ;  /* 0x0000000a08087981 */ /* 0x000ea4000c1e1b00 */
[----:B------:R-:W-:Y:S01]  /*16f0*/  IMAD.SHL.U32 R3, R4, 0x2, RZ ;  /* 0x0000000204037824 */ /* 0x000fe200078e00ff */
[----:B------:R-:W-:Y:S01]  /*1700*/  LOP3.LUT R12, R5, R12, RZ, 0x3c, !PT ;  /* 0x0000000c050c7212 */ /* 0x000fe200078e3cff */
[----:B------:R-:W2:Y:S03]  /*1710*/  LDG.E.64 R10, desc[UR10][R10.64] ;  /* 0x0000000a0a0a7981 */ /* 0x000ea6000c1e1b00 */
[----:B------:R-:W-:-:S04]  /*1720*/  LOP3.LUT R3, R23, R16, R3, 0x96, !PT ;  /* 0x0000001017037212 */ /* 0x000fc800078e9603 */
[----:B------:R-:W-:Y:S01]  /*1730*/  LOP3.LUT R25, R3, R4, RZ, 0x3c, !PT ;  /* 0x0000000403197212 */ /* 0x000fe200078e3cff */
[----:B------:R-:W-:-:S03]  /*1740*/  IMAD.SHL.U32 R3, R12, 0x2, RZ ;  /* 0x000000020c037824 */ /* 0x000fc600078e00ff */
[C---:B------:R-:W-:Y:S02]  /*1750*/  SHF.L.U32 R4, R25.reuse, 0x4, RZ ;  /* 0x0000000419047819 */ /* 0x040fe400000006ff */
[----:B------:R-:W-:Y:S02]  /*1760*/  IADD3 R5, PT, PT, R2, -0x587c5, R25 ;  /* 0xfffa783b02057810 */ /* 0x000fe40007ffe019 */
[----:B------:R-:W-:-:S03]  /*1770*/  LOP3.LUT R3, R25, R4, R3, 0x96, !PT ;  /* 0x0000000419037212 */ /* 0x000fc600078e9603 */
[----:B------:R-:W-:Y:S01]  /*1780*/  IMAD.HI.U32 R4, R14, R5, RZ ;  /* 0x000000050e047227 */ /* 0x000fe200078e00ff */
[----:B------:R-:W-:-:S03]  /*1790*/  LOP3.LUT R3, R3, R12, RZ, 0x3c, !PT ;  /* 0x0000000c03037212 */ /* 0x000fc600078e3cff */
[----:B------:R-:W-:Y:S02]  /*17a0*/  IMAD.MOV R4, RZ, RZ, -R4 ;  /* 0x000000ffff047224 */ /* 0x000fe400078e0a04 */
[----:B------:R-:W-:Y:S02]  /*17b0*/  IMAD.IADD R17, R3, 0x1, R2 ;  /* 0x0000000103117824 */ /* 0x000fe400078e0202 */
[----:B------:R-:W-:Y:S02]  /*17c0*/  IMAD R4, R4, UR8, R5 ;  /* 0x0000000804047c24 */ /* 0x000fe4000f8e0205 */
[----:B------:R-:W-:-:S03]  /*17d0*/  IMAD.HI.U32 R5, R14, R17, RZ ;  /* 0x000000110e057227 */ /* 0x000fc600078e00ff */
[----:B------:R-:W-:Y:S01]  /*17e0*/  ISETP.GE.U32.AND P1, PT, R4, UR8, PT ;  /* 0x0000000804007c0c */ /* 0x000fe2000bf26070 */
[----:B------:R-:W-:-:S04]  /*17f0*/  IMAD.MOV R12, RZ, RZ, -R5 ;  /* 0x000000ffff0c7224 */ /* 0x000fc800078e0a05 */
[----:B------:R-:W-:-:S05]  /*1800*/  IMAD R12, R12, UR8, R17 ;  /* 0x000000080c0c7c24 */ /* 0x000fca000f8e0211 */
[----:B------:R-:W-:-:S03]  /*1810*/  ISETP.GE.U32.AND P2, PT, R12, UR8, PT ;  /* 0x000000080c007c0c */ /* 0x000fc6000bf46070 */
[----:B------:R-:W-:-:S05]  /*1820*/  @P1 VIADD R4, R4, -UR8 ;  /* 0x8000000804041c36 */ /* 0x000fca0008000000 */
[----:B------:R-:W-:-:S05]  /*1830*/  ISETP.GE.U32.AND P1, PT, R4, UR8, PT ;  /* 0x0000000804007c0c */ /* 0x000fca000bf26070 */
[----:B------:R-:W-:-:S04]  /*1840*/  @P2 IADD3 R12, PT, PT, R12, -UR8, RZ ;  /* 0x800000080c0c2c10 */ /* 0x000fc8000fffe0ff */
[----:B------:R-:W-:-:S04]  /*1850*/  ISETP.GE.U32.AND P2, PT, R12, UR8, PT ;  /* 0x000000080c007c0c */ /* 0x000fc8000bf46070 */
[----:B------:R-:W-:-:S05]  /*1860*/  @P1 VIADD R4, R4, -UR8 ;  /* 0x8000000804041c36 */ /* 0x000fca0008000000 */
[----:B------:R-:W-:-:S04]  /*1870*/  SEL R17, R15, R4, !P0 ;  /* 0x000000040f117207 */ /* 0x000fc80004000000 */
[----:B------:R-:W-:Y:S02]  /*1880*/  @P2 VIADD R12, R12, -UR8 ;  /* 0x800000080c0c2c36 */ /* 0x000fe40008000000 */
[----:B------:R-:W-:-:S03]  /*1890*/  IMAD.WIDE R16, R17, 0x8, R20 ;  /* 0x0000000811107825 */ /* 0x000fc600078e0214 */
[----:B------:R-:W-:-:S03]  /*18a0*/  SEL R19, R15, R12, !P0 ;  /* 0x0000000c0f137207 */ /* 0x000fc60004000000 */
[----:B------:R-:W3:Y:S02]  /*18b0*/  LDG.E.64 R16, desc[UR10][R16.64] ;  /* 0x0000000a10107981 */ /* 0x000ee4000c1e1b00 */
[----:B------:R-:W-:-:S06]  /*18c0*/  IMAD.WIDE R18, R19, 0x8, R20 ;  /* 0x0000000813127825 */ /* 0x000fcc00078e0214 */
[----:B------:R-:W3:Y:S01]  /*18d0*/  LDG.E.64 R18, desc[UR10][R18.64] ;  /* 0x0000000a12127981 */ /* 0x000ee2000c1e1b00 */
[----:B------:R-:W-:-:S04]  /*18e0*/  SHF.R.U32.HI R4, RZ, 0x2, R13 ;  /* 0x00000002ff047819 */ /* 0x000fc8000001160d */
[----:B------:R-:W-:Y:S01]  /*18f0*/  LOP3.LUT R4, R4, R13, RZ, 0x3c, !PT ;  /* 0x0000000d04047212 */ /* 0x000fe200078e3cff */
[----:B------:R-:W-:-:S04]  /*1900*/  IMAD.SHL.U32 R12, R3, 0x10, RZ ;  /* 0x00000010030c7824 */ /* 0x000fc800078e00ff */
[----:B------:R-:W-:-:S05]  /*1910*/  IMAD.SHL.U32 R5, R4, 0x2, RZ ;  /* 0x0000000204057824 */ /* 0x000fca00078e00ff */
[----:B------:R-:W-:Y:S02]  /*1920*/  LOP3.LUT R13, R3, R12, R5, 0x96, !PT ;  /* 0x0000000c030d7212 */ /* 0x000fe400078e9605 */
[----:B------:R-:W-:Y:S02]  /*1930*/  SHF.R.U32.HI R12, RZ, 0x2, R27 ;  /* 0x00000002ff0c7819 */ /* 0x000fe4000001161b */
[----:B------:R-:W-:Y:S02]  /*1940*/  LOP3.LUT R4, R13, R4, RZ, 0x3c, !PT ;  /* 0x000000040d047212 */ /* 0x000fe400078e3cff */
[----:B------:R-:W-:Y:S02]  /*1950*/  LOP3.LUT R5, R12, R27, RZ, 0x3c, !PT ;  /* 0x0000001b0c057212 */ /* 0x000fe400078e3cff */
[----:B------:R-:W-:-:S04]  /*1960*/  SHF.R.U32.HI R12, RZ, 0x2, R23 ;  /* 0x00000002ff0c7819 */ /* 0x000fc80000011617 */
[----:B------:R-:W-:Y:S01]  /*1970*/  LOP3.LUT R12, R12, R23, RZ, 0x3c, !PT ;  /* 0x000000170c0c7212 */ /* 0x000fe200078e3cff */
[----:B--2---:R0:W-:Y:S02]  /*1980*/  STL.128 [UR7+-0x20], R8 ;  /* 0xffffe008ff007987 */ /* 0x0041e40008100c07 */
[----:B0-----:R-:W-:Y:S01]  /*1990*/  IMAD.SHL.U32 R9, R4, 0x10, RZ ;  /* 0x0000001004097824 */ /* 0x001fe200078e00ff */
[----:B------:R-:W-:-:S04]  /*19a0*/  SHF.L.U32 R8, R5, 0x1, RZ ;  /* 0x0000000105087819 */ /* 0x000fc800000006ff */
[----:B------:R-:W-:-:S04]  /*19b0*/  LOP3.LUT R8, R4, R9, R8, 0x96, !PT ;  /* 0x0000000904087212 */ /* 0x000fc800078e9608 */
[----:B------:R-:W-:Y:S01]  /*19c0*/  LOP3.LUT R5, R8, R5, RZ, 0x3c, !PT ;  /* 0x0000000508057212 */ /* 0x000fe200078e3cff */
[----:B------:R-:W-:-:S04]  /*19d0*/  IMAD.SHL.U32 R9, R12, 0x2, RZ ;  /* 0x000000020c097824 */ /* 0x000fc800078e00ff */
[----:B------:R-:W-:-:S05]  /*19e0*/  IMAD.SHL.U32 R8, R5, 0x10, RZ ;  /* 0x0000001005087824 */ /* 0x000fca00078e00ff */
[----:B------:R-:W-:Y:S02]  /*19f0*/  LOP3.LUT R9, R5, R8, R9, 0x96, !PT ;  /* 0x0000000805097212 */ /* 0x000fe400078e9609 */
[----:B------:R-:W-:Y:S02]  /*1a00*/  SHF.R.U32.HI R8, RZ, 0x2, R25 ;  /* 0x00000002ff087819 */ /* 0x000fe40000011619 */
[----:B------:R-:W-:Y:S02]  /*1a10*/  LOP3.LUT R12, R9, R12, RZ, 0x3c, !PT ;  /* 0x0000000c090c7212 */ /* 0x000fe400078e3cff */
[----:B------:R-:W-:Y:S02]  /*1a20*/  LOP3.LUT R13, R8, R25, RZ, 0x3c, !PT ;  /* 0x00000019080d7212 */ /* 0x000fe400078e3cff */
[----:B------:R-:W-:-:S03]  /*1a30*/  SHF.L.U32 R9, R12, 0x4, RZ ;  /* 0x000000040c097819 */ /* 0x000fc600000006ff */
[----:B------:R-:W-:Y:S01]  /*1a40*/  IMAD.SHL.U32 R8, R13, 0x2, RZ ;  /* 0x000000020d087824 */ /* 0x000fe200078e00ff */
[----:B------:R-:W-:-:S04]  /*1a50*/  IADD3 R25, PT, PT, R2, 0x587c5, R4 ;  /* 0x000587c502197810 */ /* 0x000fc80007ffe004 */
[----:B------:R-:W-:Y:S01]  /*1a60*/  LOP3.LUT R8, R12, R9, R8, 0x96, !PT ;  /* 0x000000090c087212 */ /* 0x000fe200078e9608 */
[----:B------:R-:W-:-:S03]  /*1a70*/  IMAD.HI.U32 R9, R14, R25, RZ ;  /* 0x000000190e097227 */ /* 0x000fc600078e00ff */
[----:B------:R-:W-:Y:S01]  /*1a80*/  LOP3.LUT R13, R8, R13, RZ, 0x3c, !PT ;  /* 0x0000000d080d7212 */ /* 0x000fe200078e3cff */
[----:B------:R-:W-:Y:S01]  /*1a90*/  IMAD.MOV R8, RZ, RZ, -R9 ;  /* 0x000000ffff087224 */ /* 0x000fe200078e0a09 */
[C---:B------:R-:W-:Y:S02]  /*1aa0*/  IADD3 R11, PT, PT, R2.reuse, 0x10974f, R12 ;  /* 0x0010974f020b7810 */ /* 0x040fe40007ffe00c */
[C---:B------:R-:W-:Y:S02]  /*1ab0*/  IADD3 R9, PT, PT, R2.reuse, 0x161f14, R13 ;  /* 0x00161f1402097810 */ /* 0x040fe40007ffe00d */
[----:B------:R-:W-:-:S05]  /*1ac0*/  IADD3 R23, PT, PT, R2, 0xb0f8a, R5 ;  /* 0x000b0f8a02177810 */ /* 0x000fca0007ffe005 */
[----:B------:R-:W-:-:S04]  /*1ad0*/  IMAD.HI.U32 R10, R14, R23, RZ ;  /* 0x000000170e0a7227 */ /* 0x000fc800078e00ff */
[----:B------:R-:W-:Y:S02]  /*1ae0*/  IMAD.MOV R10, RZ, RZ, -R10 ;  /* 0x000000ffff0a7224 */ /* 0x000fe400078e0a0a */
[----:B------:R-:W-:Y:S02]  /*1af0*/  IMAD R8, R8, UR8, R25 ;  /* 0x0000000808087c24 */ /* 0x000fe4000f8e0219 */
[----:B------:R-:W-:Y:S01]  /*1b00*/  IMAD R10, R10, UR8, R23 ;  /* 0x000000080a0a7c24 */ /* 0x000fe2000f8e0217 */
[----:B---3--:R0:W-:Y:S02]  /*1b10*/  STL.128 [UR7+-0x10], R16 ;  /* 0xfffff010ff007987 */ /* 0x0081e40008100c07 */
[----:B0-----:R-:W-:-:S04]  /*1b20*/  IMAD.HI.U32 R16, R14, R11, RZ ;  /* 0x0000000b0e107227 */ /* 0x001fc800078e00ff */
[----:B------:R-:W-:-:S04]  /*1b30*/  IMAD.HI.U32 R17, R14, R9, RZ ;  /* 0x000000090e117227 */ /* 0x000fc800078e00ff */
[----:B------:R-:W-:Y:S02]  /*1b40*/  IMAD.MOV R16, RZ, RZ, -R16 ;  /* 0x000000ffff107224 */ /* 0x000fe400078e0a10 */
[----:B------:R-:W-:Y:S02]  /*1b50*/  IMAD.MOV R18, RZ, RZ, -R17 ;  /* 0x000000ffff127224 */ /* 0x000fe400078e0a11 */
[----:B------:R-:W-:Y:S02]  /*1b60*/  IMAD R16, R16, UR8, R11 ;  /* 0x0000000810107c24 */ /* 0x000fe4000f8e020b */
[----:B------:R-:W-:Y:S01]  /*1b70*/  IMAD R18, R18, UR8, R9 ;  /* 0x0000000812127c24 */ /* 0x000fe2000f8e0209 */
[----:B------:R-:W-:Y:S02]  /*1b80*/  ISETP.GE.U32.AND P1, PT, R8, UR8, PT ;  /* 0x0000000808007c0c */ /* 0x000fe4000bf26070 */
[----:B------:R-:W-:Y:S02]  /*1b90*/  ISETP.GE.U32.AND P3, PT, R16, UR8, PT ;  /* 0x0000000810007c0c */ /* 0x000fe4000bf66070 */
[----:B------:R-:W-:-:S02]  /*1ba0*/  ISETP.GE.U32.AND P4, PT, R18, UR8, PT ;  /* 0x0000000812007c0c */ /* 0x000fc4000bf86070 */
[----:B------:R-:W-:-:S07]  /*1bb0*/  ISETP.GE.U32.AND P2, PT, R10, UR8, PT ;  /* 0x000000080a007c0c */ /* 0x000fce000bf46070 */
[----:B------:R-:W-:Y:S02]  /*1bc0*/  @P1 IADD3 R8, PT, PT, R8, -UR8, RZ ;  /* 0x8000000808081c10 */ /* 0x000fe4000fffe0ff */
[----:B------:R-:W-:Y:S02]  /*1bd0*/  @P3 VIADD R16, R16, -UR8 ;  /* 0x8000000810103c36 */ /* 0x000fe40008000000 */
[----:B------:R-:W-:Y:S02]  /*1be0*/  @P4 VIADD R18, R18, -UR8 ;  /* 0x8000000812124c36 */ /* 0x000fe40008000000 */
[----:B------:R-:W-:Y:S01]  /*1bf0*/  @P2 VIADD R10, R10, -UR8 ;  /* 0x800000080a0a2c36 */ /* 0x000fe20008000000 */
[----:B------:R-:W-:Y:S02]  /*1c00*/  ISETP.GE.U32.AND P1, PT, R8, UR8, PT ;  /* 0x0000000808007c0c */ /* 0x000fe4000bf26070 */
[----:B------:R-:W-:Y:S02]  /*1c10*/  ISETP.GE.U32.AND P3, PT, R16, UR8, PT ;  /* 0x0000000810007c0c */ /* 0x000fe4000bf66070 */
[----:B------:R-:W-:-:S02]  /*1c20*/  ISETP.GE.U32.AND P4, PT, R18, UR8, PT ;  /* 0x0000000812007c0c */ /* 0x000fc4000bf86070 */
[----:B------:R-:W-:-:S07]  /*1c30*/  ISETP.GE.U32.AND P2, PT, R10, UR8, PT ;  /* 0x000000080a007c0c */ /* 0x000fce000bf46070 */
[----:B------:R-:W-:Y:S02]  /*1c40*/  @P1 VIADD R8, R8, -UR8 ;  /* 0x8000000808081c36 */ /* 0x000fe40008000000 */
[----:B------:R-:W-:Y:S02]  /*1c50*/  @P3 VIADD R16, R16, -UR8 ;  /* 0x8000000810103c36 */ /* 0x000fe40008000000 */
[----:B------:R-:W-:Y:S02]  /*1c60*/  @P4 VIADD R18, R18, -UR8 ;  /* 0x8000000812124c36 */ /* 0x000fe40008000000 */
[----:B------:R-:W-:Y:S02]  /*1c70*/  @P2 IADD3 R10, PT, PT, R10, -UR8, RZ ;  /* 0x800000080a0a2c10 */ /* 0x000fe4000fffe0ff */
[C---:B------:R-:W-:Y:S02]  /*1c80*/  SEL R9, R15.reuse, R8, !P0 ;  /* 0x000000080f097207 */ /* 0x040fe40004000000 */
[----:B------:R-:W-:-:S02]  /*1c90*/  SEL R11, R15, R10, !P0 ;  /* 0x0000000a0f0b7207 */ /* 0x000fc40004000000 */
[C---:B------:R-:W-:Y:S02]  /*1ca0*/  SEL R17, R15.reuse, R16, !P0 ;  /* 0x000000100f117207 */ /* 0x040fe40004000000 */
[----:B------:R-:W-:Y:S01]  /*1cb0*/  SEL R19, R15, R18, !P0 ;  /* 0x000000120f137207 */ /* 0x000fe20004000000 */
[----:B------:R-:W-:-:S04]  /*1cc0*/  IMAD.WIDE R8, R9, 0x8, R20 ;  /* 0x0000000809087825 */ /* 0x000fc800078e0214 */
[--C-:B------:R-:W-:Y:S02]  /*1cd0*/  IMAD.WIDE R10, R11, 0x8, R20.reuse ;  /* 0x000000080b0a7825 */ /* 0x100fe400078e0214 */
[----:B------:R-:W2:Y:S02]  /*1ce0*/  LDG.E.64 R8, desc[UR10][R8.64] ;  /* 0x0000000a08087981 */ /* 0x000ea4000c1e1b00 */
[--C-:B------:R-:W-:Y:S02]  /*1cf0*/  IMAD.WIDE R16, R17, 0x8, R20.reuse ;  /* 0x0000000811107825 */ /* 0x100fe400078e0214 */
[----:B------:R-:W2:Y:S02]  /*1d00*/  LDG.E.64 R10, desc[UR10][R10.64] ;  /* 0x0000000a0a0a7981 */ /* 0x000ea4000c1e1b00 */
[----:B------:R-:W-:Y:S02]  /*1d10*/  IMAD.WIDE R18, R19, 0x8, R20 ;  /* 0x0000000813127825 */ /* 0x000fe400078e0214 */
[----:B------:R-:W3:Y:S04]  /*1d20*/  LDG.E.64 R16, desc[UR10][R16.64] ;  /* 0x0000000a10107981 */ /* 0x000ee8000c1e1b00 */
[----:B------:R-:W3:Y:S01]  /*1d30*/  LDG.E.64 R18, desc[UR10][R18.64] ;  /* 0x0000000a12127981 */ /* 0x000ee2000c1e1b00 */
[----:B------:R-:W-:-:S04]  /*1d40*/  UIADD3 UR5, UPT, UPT, UR5, 0x8, URZ ;  /* 0x0000000805057890 */ /* 0x000fc8000fffe0ff */
[----:B------:R-:W-:Y:S01]  /*1d50*/  UISETP.NE.AND UP1, UPT, UR5, URZ, UPT ;  /* 0x000000ff0500728c */ /* 0x000fe2000bf25270 */
[----:B------:R-:W-:Y:S01]  /*1d60*/  VIADD R2, R2, 0x2c3e28 ;  /* 0x002c3e2802027836 */ /* 0x000fe20000000000 */
[----:B--2---:R0:W-:Y:S04]  /*1d70*/  STL.128 [UR7], R8 ;  /* 0x00000008ff007987 */ /* 0x0041e80008100c07 */
[----:B---3--:R0:W-:Y:S01]  /*1d80*/  STL.128 [UR7+0x10], R16 ;  /* 0x00001010ff007987 */ /* 0x0081e20008100c07 */
[----:B------:R-:W-:Y:S02]  /*1d90*/  UIADD3 UR7, UPT, UPT, UR7, 0x40, URZ ;  /* 0x0000004007077890 */ /* 0x000fe4000fffe0ff */
[----:B------:R-:W-:Y:S10]  /*1da0*/  BRA.U UP1, `(.L_x_28) ;  /* 0xfffffff501b07547 */ /* 0x000ff4000b83ffff */
[----:B------:R-:W1:Y:S01]  /*1db0*/  LDCU UR5, c[0x0][0x3a4] ;  /* 0x00007480ff0577ac */ /* 0x000e620008000800 */
[----:B------:R-:W-:Y:S01]  /*1dc0*/  VIADD R2, R2, 0xffe9e0ec ;  /* 0xffe9e0ec02027836 */ /* 0x000fe20000000000 */
[----:B------:R-:W-:Y:S01]  /*1dd0*/  MOV R21, R3 ;  /* 0x0000000300157202 */ /* 0x000fe20000000f00 */
[----:B------:R-:W-:Y:S02]  /*1de0*/  IMAD.MOV.U32 R22, RZ, RZ, R4 ;  /* 0x000000ffff167224 */ /* 0x000fe400078e0004 */
[----:B------:R-:W-:Y:S02]  /*1df0*/  IMAD.MOV.U32 R28, RZ, RZ, R12 ;  /* 0x000000ffff1c7224 */ /* 0x000fe400078e000c */
[----:B------:R-:W-:Y:S01]  /*1e00*/  IMAD.MOV.U32 R29, RZ, RZ, R13 ;  /* 0x000000ffff1d7224 */ /* 0x000fe200078e000d */
[----:B-1----:R-:W-:-:S12]  /*1e10*/  ULOP3.LUT UR5, UR5, 0x7ffffff8, URZ, 0xc0, !UPT ;  /* 0x7ffffff805057892 */ /* 0x002fd8000f8ec0ff */
.L_x_27:
[----:B------:R-:W1:Y:S02]  /*1e20*/  LDCU UR8, c[0x0][0x3a4] ;  /* 0x00007480ff0877ac */ /* 0x000e640008000800 */
[----:B-1----:R-:W-:-:S04]  /*1e30*/  ULOP3.LUT UR7, UR8, 0x7, URZ, 0xc0, !UPT ;  /* 0x0000000708077892 */ /* 0x002fc8000f8ec0ff */
[----:B------:R-:W-:-:S09]  /*1e40*/  UISETP.NE.AND UP1, UPT, UR7, URZ, UPT ;  /* 0x000000ff0700728c */ /* 0x000fd2000bf25270 */
[----:B------:R-:W-:Y:S05]  /*1e50*/  BRA.U !UP1, `(.L_x_29) ;  /* 0x0000000d09207547 */ /* 0x000fea000b800000 */
[----:B------:R-:W-:Y:S01]  /*1e60*/  UIADD3 UR7, UPT, UPT, UR7, -0x1, URZ ;  /* 0xffffffff07077890 */ /* 0x000fe2000fffe0ff */
[----:B-----5:R-:W-:Y:S01]  /*1e70*/  IMAD.MOV.U32 R15, RZ, RZ, R13 ;  /* 0x000000ffff0f7224 */ /* 0x020fe200078e000d */
[----:B------:R-:W-:Y:S02]  /*1e80*/  ULOP3.LUT UR15, UR8, 0x3, URZ, 0xc0, !UPT ;  /* 0x00000003080f7892 */ /* 0x000fe4000f8ec0ff */
[----:B------:R-:W-:Y:S02]  /*1e90*/  UISETP.GE.U32.AND UP2, UPT, UR7, 0x3, UPT ;  /* 0x000000030700788c */ /* 0x000fe4000bf46070 */
[----:B------:R-:W-:-:S07]  /*1ea0*/  UISETP.NE.AND UP3, UPT, UR15, URZ, UPT ;  /* 0x000000ff0f00728c */ /* 0x000fce000bf65270 */
[----:B------:R-:W-:Y:S05]  /*1eb0*/  BRA.U !UP2, `(.L_x_30) ;  /* 0x000000050a687547 */ /* 0x000fea000b800000 */
[----:B------:R-:W1:Y:S01]  /*1ec0*/  LDCU UR7, c[0x0][0x398] ;  /* 0x00007300ff0777ac */ /* 0x000e620008000800 */
[----:B0-----:R-:W-:Y:S02]  /*1ed0*/  SHF.R.U32.HI R8, RZ, 0x2, R3 ;  /* 0x00000002ff087819 */ /* 0x001fe40000011603 */
[----:B------:R-:W-:Y:S01]  /*1ee0*/  SHF.L.U32 R10, R13, 0x4, RZ ;  /* 0x000000040d0a7819 */ /* 0x000fe200000006ff */
[----:B------:R-:W0:Y:S01]  /*1ef0*/  LDCU UR9, c[0x0][0x398] ;  /* 0x00007300ff0977ac */ /* 0x000e220008000800 */
[----:B------:R-:W-:Y:S02]  /*1f00*/  LOP3.LUT R8, R8, R3, RZ, 0x3c, !PT ;  /* 0x0000000308087212 */ /* 0x000fe400078e3cff */
[----:B------:R-:W-:Y:S02]  /*1f10*/  SHF.R.U32.HI R9, RZ, 0x2, R4 ;  /* 0x00000002ff097819 */ /* 0x000fe40000011604 */
[----:B------:R-:W-:Y:S01]  /*1f20*/  SHF.R.U32.HI R14, RZ, 0x2, R5 ;  /* 0x00000002ff0e7819 */ /* 0x000fe20000011605 */
[----:B------:R-:W-:-:S03]  /*1f30*/  IMAD.SHL.U32 R3, R8, 0x2, RZ ;  /* 0x0000000208037824 */ /* 0x000fc600078e00ff */
[----:B------:R-:W-:Y:S02]  /*1f40*/  LOP3.LUT R14, R14, R5, RZ, 0x3c, !PT ;  /* 0x000000050e0e7212 */ /* 0x000fe400078e3cff */
[----:B------:R-:W-:Y:S02]  /*1f50*/  LOP3.LUT R3, R13, R10, R3, 0x96, !PT ;  /* 0x0000000a0d037212 */ /* 0x000fe400078e9603 */
[----:B------:R-:W-:Y:S01]  /*1f60*/  LOP3.LUT R10, R9, R4, RZ, 0x3c, !PT ;  /* 0x00000004090a7212 */ /* 0x000fe200078e3cff */
[----:B-1----:R-:W1:Y:S01]  /*1f70*/  I2F.U32.RP R11, UR7 ;  /* 0x00000007000b7d06 */ /* 0x002e620008209000 */
[----:B------:R-:W-:Y:S02]  /*1f80*/  LOP3.LUT R4, R3, R8, RZ, 0x3c, !PT ;  /* 0x0000000803047212 */ /* 0x000fe400078e3cff */
[----:B------:R-:W-:Y:S01]  /*1f90*/  ISETP.NE.U32.AND P4, PT, RZ, UR7, PT ;  /* 0x00000007ff007c0c */ /* 0x000fe2000bf85070 */
[----:B------:R-:W-:Y:S02]  /*1fa0*/  IMAD.SHL.U32 R8, R10, 0x2, RZ ;  /* 0x000000020a087824 */ /* 0x000fe400078e00ff */
[----:B------:R-:W-:-:S05]  /*1fb0*/  IMAD.SHL.U32 R3, R4, 0x10, RZ ;  /* 0x0000001004037824 */ /* 0x000fca00078e00ff */
[----:B------:R-:W-:Y:S01]  /*1fc0*/  LOP3.LUT R3, R4, R3, R8, 0x96, !PT ;  /* 0x0000000304037212 */ /* 0x000fe200078e9608 */
[----:B-1----:R-:W1:Y:S03]  /*1fd0*/  MUFU.RCP R11, R11 ;  /* 0x0000000b000b7308 */ /* 0x002e660000001000 */
[----:B------:R-:W-:Y:S02]  /*1fe0*/  LOP3.LUT R5, R3, R10, RZ, 0x3c, !PT ;  /* 0x0000000a03057212 */ /* 0x000fe400078e3cff */
[----:B------:R-:W-:-:S03]  /*1ff0*/  SHF.L.U32 R3, R14, 0x1, RZ ;  /* 0x000000010e037819 */ /* 0x000fc600000006ff */
[----:B------:R-:W-:-:S05]  /*2000*/  IMAD.SHL.U32 R8, R5, 0x10, RZ ;  /* 0x0000001005087824 */ /* 0x000fca00078e00ff */
[----:B------:R-:W-:Y:S01]  /*2010*/  LOP3.LUT R3, R5, R8, R3, 0x96, !PT ;  /* 0x0000000805037212 */ /* 0x000fe200078e9603 */
[----:B-1----:R-:W-:Y:S01]  /*2020*/  VIADD R9, R11, 0xffffffe ;  /* 0x0ffffffe0b097836 */ /* 0x002fe20000000000 */
[----:B------:R-:W-:-:S04]  /*2030*/  SHF.R.U32.HI R11, RZ, 0x2, R12 ;  /* 0x00000002ff0b7819 */ /* 0x000fc8000001160c */
[----:B------:R-:W-:Y:S01]  /*2040*/  LOP3.LUT R11, R11, R12, RZ, 0x3c, !PT ;  /* 0x0000000c0b0b7212 */ /* 0x000fe200078e3cff */
[----:B------:R-:W1:Y:S01]  /*2050*/  F2I.FTZ.U32.TRUNC.NTZ R9, R9 ;  /* 0x0000000900097305 */ /* 0x000e62000021f000 */
[----:B------:R-:W-:-:S03]  /*2060*/  LOP3.LUT R12, R3, R14, RZ, 0x3c, !PT ;  /* 0x0000000e030c7212 */ /* 0x000fc600078e3cff */
[----:B------:R-:W-:Y:S02]  /*2070*/  IMAD.SHL.U32 R8, R11, 0x2, RZ ;  /* 0x000000020b087824 */ /* 0x000fe400078e00ff */
[----:B------:R-:W-:-:S05]  /*2080*/  IMAD.SHL.U32 R3, R12, 0x10, RZ ;  /* 0x000000100c037824 */ /* 0x000fca00078e00ff */
[----:B------:R-:W-:Y:S01]  /*2090*/  LOP3.LUT R10, R12, R3, R8, 0x96, !PT ;  /* 0x000000030c0a7212 */ /* 0x000fe200078e9608 */
[----:B------:R-:W-:Y:S02]  /*20a0*/  HFMA2 R8, -RZ, RZ, 0, 0 ;  /* 0x00000000ff087431 */ /* 0x000fe400000001ff */
[----:B-1----:R-:W-:-:S04]  /*20b0*/  IMAD.MOV R15, RZ, RZ, -R9 ;  /* 0x000000ffff0f7224 */ /* 0x002fc800078e0a09 */
[----:B------:R-:W-:-:S04]  /*20c0*/  IMAD R15, R15, UR7, RZ ;  /* 0x000000070f0f7c24 */ /* 0x000fc8000f8e02ff */
[----:B------:R-:W-:Y:S01]  /*20d0*/  IMAD.HI.U32 R18, R9, R15, R8 ;  /* 0x0000000f09127227 */ /* 0x000fe200078e0008 */
[----:B------:R-:W-:Y:S02]  /*20e0*/  LOP3.LUT R15, R10, R11, RZ, 0x3c, !PT ;  /* 0x0000000b0a0f7212 */ /* 0x000fe400078e3cff */
[C---:B------:R-:W-:Y:S02]  /*20f0*/  IADD3 R9, PT, PT, R2.reuse, 0x587c5, R4 ;  /* 0x000587c502097810 */ /* 0x040fe40007ffe004 */
[C---:B------:R-:W-:Y:S02]  /*2100*/  IADD3 R11, PT, PT, R2.reuse, 0xb0f8a, R5 ;  /* 0x000b0f8a020b7810 */ /* 0x040fe40007ffe005 */
[C---:B------:R-:W-:Y:S01]  /*2110*/  IADD3 R8, PT, PT, R2.reuse, 0x10974f, R12 ;  /* 0x0010974f02087810 */ /* 0x040fe20007ffe00c */
[----:B------:R-:W-:Y:S02]  /*2120*/  VIADD R2, R2, 0x161f14 ;  /* 0x00161f1402027836 */ /* 0x000fe40000000000 */
[----:B------:R-:W-:-:S04]  /*2130*/  IMAD.HI.U32 R10, R18, R9, RZ ;  /* 0x00000009120a7227 */ /* 0x000fc800078e00ff */
[----:B------:R-:W-:Y:S02]  /*2140*/  IMAD.IADD R3, R2, 0x1, R15 ;  /* 0x0000000102037824 */ /* 0x000fe400078e020f */
[----:B------:R-:W-:-:S04]  /*2150*/  IMAD.HI.U32 R16, R18, R8, RZ ;  /* 0x0000000812107227 */ /* 0x000fc800078e00ff */
[----:B------:R-:W-:Y:S01]  /*2160*/  IMAD.HI.U32 R14, R18, R11, RZ ;  /* 0x0000000b120e7227 */ /* 0x000fe200078e00ff */
[----:B------:R-:W-:-:S03]  /*2170*/  IADD3 R19, PT, PT, -R16, RZ, RZ ;  /* 0x000000ff10137210 */ /* 0x000fc60007ffe1ff */
[----:B------:R-:W-:-:S04]  /*2180*/  IMAD.HI.U32 R17, R18, R3, RZ ;  /* 0x0000000312117227 */ /* 0x000fc800078e00ff */
[----:B------:R-:W-:Y:S02]  /*2190*/  IMAD.MOV R10, RZ, RZ, -R10 ;  /* 0x000000ffff0a7224 */ /* 0x000fe400078e0a0a */
[----:B------:R-:W-:Y:S02]  /*21a0*/  IMAD.MOV R14, RZ, RZ, -R14 ;  /* 0x000000ffff0e7224 */ /* 0x000fe400078e0a0e */
[----:B------:R-:W-:Y:S02]  /*21b0*/  IMAD.MOV R16, RZ, RZ, -R17 ;  /* 0x000000ffff107224 */ /* 0x000fe400078e0a11 */
[----:B------:R-:W-:Y:S01]  /*21c0*/  IMAD R9, R10, UR7, R9 ;  /* 0x000000070a097c24 */ /* 0x000fe2000f8e0209 */
[----:B------:R-:W-:Y:S01]  /*21d0*/  LOP3.LUT R10, RZ, UR7, RZ, 0x33, !PT ;  /* 0x00000007ff0a7c12 */ /* 0x000fe2000f8e33ff */
[----:B0-----:R-:W-:Y:S02]  /*21e0*/  IMAD R11, R14, UR9, R11 ;  /* 0x000000090e0b7c24 */ /* 0x001fe4000f8e020b */
[----:B------:R-:W-:Y:S01]  /*21f0*/  IMAD R8, R19, UR9, R8 ;  /* 0x0000000913087c24 */ /* 0x000fe2000f8e0208 */
[----:B------:R-:W-:Y:S01]  /*2200*/  ISETP.GE.U32.AND P0, PT, R9, UR7, PT ;  /* 0x0000000709007c0c */ /* 0x000fe2000bf06070 */
[----:B------:R-:W-:Y:S01]  /*2210*/  IMAD R3, R16, UR9, R3 ;  /* 0x0000000910037c24 */ /* 0x000fe2000f8e0203 */
[----:B------:R-:W-:Y:S01]  /*2220*/  ISETP.GE.U32.AND P1, PT, R11, UR9, PT ;  /* 0x000000090b007c0c */ /* 0x000fe2000bf26070 */
[----:B------:R-:W0:Y:S01]  /*2230*/  LDC.64 R18, c[0x0][0x380] ;  /* 0x0000e000ff127b82 */ /* 0x000e220000000a00 */
[----:B------:R-:W-:-:S02]  /*2240*/  ISETP.GE.U32.AND P2, PT, R8, UR9, PT ;  /* 0x0000000908007c0c */ /* 0x000fc4000bf46070 */
[----:B------:R-:W-:-:S07]  /*2250*/  ISETP.GE.U32.AND P3, PT, R3, UR9, PT ;  /* 0x0000000903007c0c */ /* 0x000fce000bf66070 */
[----:B------:R-:W-:Y:S02]  /*2260*/  @P0 VIADD R9, R9, -UR7 ;  /* 0x8000000709090c36 */ /* 0x000fe40008000000 */
[----:B------:R-:W-:Y:S02]  /*2270*/  @P1 VIADD R11, R11, -UR9 ;  /* 0x800000090b0b1c36 */ /* 0x000fe40008000000 */
[----:B------:R-:W-:Y:S01]  /*2280*/  @P2 VIADD R8, R8, -UR9 ;  /* 0x8000000908082c36 */ /* 0x000fe20008000000 */
[----:B------:R-:W-:Y:S02]  /*2290*/  ISETP.GE.U32.AND P0, PT, R9, UR7, PT ;  /* 0x0000000709007c0c */ /* 0x000fe4000bf06070 */
[----:B------:R-:W-:Y:S02]  /*22a0*/  @P3 IADD3 R3, PT, PT, R3, -UR9, RZ ;  /* 0x8000000903033c10 */ /* 0x000fe4000fffe0ff */
[----:B------:R-:W-:Y:S02]  /*22b0*/  ISETP.GE.U32.AND P1, PT, R11, UR9, PT ;  /* 0x000000090b007c0c */ /* 0x000fe4000bf26070 */
[----:B------:R-:W-:-:S02]  /*22c0*/  ISETP.GE.U32.AND P2, PT, R8, UR9, PT ;  /* 0x0000000908007c0c */ /* 0x000fc4000bf46070 */
[----:B------:R-:W-:-:S05]  /*22d0*/  ISETP.GE.U32.AND P3, PT, R3, UR9, PT ;  /* 0x0000000903007c0c */ /* 0x000fca000bf66070 */
[----:B------:R-:W-:-:S04]  /*22e0*/  @P0 VIADD R9, R9, -UR7 ;  /* 0x8000000709090c36 */ /* 0x000fc80008000000 */
[----:B------:R-:W-:Y:S01]  /*22f0*/  @P1 VIADD R11, R11, -UR9 ;  /* 0x800000090b0b1c36 */ /* 0x000fe20008000000 */
[----:B------:R-:W-:Y:S01]  /*2300*/  SEL R9, R10, R9, !P4 ;  /* 0x000000090a097207 */ /* 0x000fe20006000000 */
[----:B------:R-:W-:Y:S02]  /*2310*/  @P2 VIADD R8, R8, -UR9 ;  /* 0x8000000908082c36 */ /* 0x000fe40008000000 */
[----:B------:R-:W-:Y:S01]  /*2320*/  @P3 VIADD R3, R3, -UR9 ;  /* 0x8000000903033c36 */ /* 0x000fe20008000000 */
[C---:B------:R-:W-:Y:S02]  /*2330*/  SEL R11, R10.reuse, R11, !P4 ;  /* 0x0000000b0a0b7207 */ /* 0x040fe40006000000 */
[C---:B------:R-:W-:Y:S01]  /*2340*/  SEL R17, R10.reuse, R8, !P4 ;  /* 0x000000080a117207 */ /* 0x040fe20006000000 */
[----:B0-----:R-:W-:Y:S01]  /*2350*/  IMAD.WIDE R8, R9, 0x8, R18 ;  /* 0x0000000809087825 */ /* 0x001fe200078e0212 */
[----:B------:R-:W-:-:S03]  /*2360*/  SEL R3, R10, R3, !P4 ;  /* 0x000000030a037207 */ /* 0x000fc60006000000 */
[--C-:B------:R-:W-:Y:S02]  /*2370*/  IMAD.WIDE R10, R11, 0x8, R18.reuse ;  /* 0x000000080b0a7825 */ /* 0x100fe400078e0212 */
[----:B------:R-:W2:Y:S02]  /*2380*/  LDG.E.64 R8, desc[UR10][R8.64] ;  /* 0x0000000a08087981 */ /* 0x000ea4000c1e1b00 */
[--C-:B------:R-:W-:Y:S02]  /*2390*/  IMAD.WIDE R16, R17, 0x8, R18.reuse ;  /* 0x0000000811107825 */ /* 0x100fe400078e0212 */
[----:B------:R-:W2:Y:S02]  /*23a0*/  LDG.E.64 R10, desc[UR10][R10.64] ;  /* 0x0000000a0a0a7981 */ /* 0x000ea4000c1e1b00 */
[----:B------:R-:W-:Y:S02]  /*23b0*/  IMAD.WIDE R18, R3, 0x8, R18 ;  /* 0x0000000803127825 */ /* 0x000fe400078e0212 */
[----:B------:R-:W3:Y:S04]  /*23c0*/  LDG.E.64 R16, desc[UR10][R16.64] ;  /* 0x0000000a10107981 */ /* 0x000ee8000c1e1b00 */
[----:B------:R-:W3:Y:S01]  /*23d0*/  LDG.E.64 R18, desc[UR10][R18.64] ;  /* 0x0000000a12127981 */ /* 0x000ee2000c1e1b00 */
[----:B------:R-:W-:Y:S01]  /*23e0*/  ULEA UR7, UR5, UR16, 0x3 ;  /* 0x0000001005077291 */ /* 0x000fe2000f8e18ff */
[----:B------:R-:W-:Y:S01]  /*23f0*/  MOV R3, R13 ;  /* 0x0000000d00037202 */ /* 0x000fe20000000f00 */
[----:B------:R-:W-:-:S02]  /*2400*/  IMAD.MOV.U32 R22, RZ, RZ, R4 ;  /* 0x000000ffff167224 */ /* 0x000fc400078e0004 */
[----:B------:R-:W-:Y:S02]  /*2410*/  IMAD.MOV.U32 R28, RZ, RZ, R12 ;  /* 0x000000ffff1c7224 */ /* 0x000fe400078e000c */
[----:B------:R-:W-:Y:S01]  /*2420*/  IMAD.MOV.U32 R29, RZ, RZ, R15 ;  /* 0x000000ffff1d7224 */ /* 0x000fe200078e000f */
[----:B------:R-:W-:Y:S02]  /*2430*/  UIADD3 UR5, UPT, UPT, UR5, 0x4, URZ ;  /* 0x0000000405057890 */ /* 0x000fe4000fffe0ff */
[----:B--2---:R1:W-:Y:S04]  /*2440*/  STL.128 [UR7], R8 ;  /* 0x00000008ff007987 */ /* 0x0043e80008100c07 */
[----:B---3--:R1:W-:Y:S06]  /*2450*/  STL.128 [UR7+0x10], R16 ;  /* 0x00001010ff007987 */ /* 0x0083ec0008100c07 */
.L_x_30:
[----:B------:R-:W-:Y:S01]  /*2460*/  IMAD.MOV.U32 R21, RZ, RZ, R13 ;  /* 0x000000ffff157224 */ /* 0x000fe200078e000d */
[----:B------:R-:W-:Y:S06]  /*2470*/  BRA.U !UP3, `(.L_x_29) ;  /* 0x000000050b987547 */ /* 0x000fec000b800000 */
[----:B------:R-:W2:Y:S01]  /*2480*/  LDCU UR7, c[0x0][0x3a4] ;  /* 0x00007480ff0777ac */ /* 0x000ea20008000800 */
[----:B------:R-:W-:Y:S01]  /*2490*/  MOV R13, R5 ;  /* 0x00000005000d7202 */ /* 0x000fe20000000f00 */
[----:B------:R-:W-:Y:S01]  /*24a0*/  IMAD.MOV.U32 R28, RZ, RZ, R12 ;  /* 0x000000ffff1c7224 */ /* 0x000fe200078e000c */
[----:B------:R-:W-:Y:S01]  /*24b0*/  UISETP.NE.AND UP2, UPT, UR15, 0x1, UPT ;  /* 0x000000010f00788c */ /* 0x000fe2000bf45270 */
[----:B------:R-:W-:Y:S02]  /*24c0*/  IMAD.MOV.U32 R21, RZ, RZ, R5 ;  /* 0x000000ffff157224 */ /* 0x000fe400078e0005 */
[----:B------:R-:W-:Y:S01]  /*24d0*/  IMAD.MOV.U32 R29, RZ, RZ, R15 ;  /* 0x000000ffff1d7224 */ /* 0x000fe200078e000f */
[----:B--2---:R-:W-:-:S04]  /*24e0*/  ULOP3.LUT UR7, UR7, 0x1, URZ, 0xc0, !UPT ;  /* 0x0000000107077892 */ /* 0x004fc8000f8ec0ff */
[----:B------:R-:W-:Y:S01]  /*24f0*/  UISETP.NE.U32.AND UP3, UPT, UR7, 0x1, UPT ;  /* 0x000000010700788c */ /* 0x000fe2000bf65070 */
[----:B------:R-:W-:Y:S10]  /*2500*/  BRA.U !UP2, `(.L_x_31) ;  /* 0x000000010ad87547 */ /* 0x000ff4000b800000 */
[----:B------:R-:W2:Y:S01]  /*2510*/  LDCU UR7, c[0x0][0x398] ;  /* 0x00007300ff0777ac */ /* 0x000ea20008000800 */
[----:B01----:R-:W-:Y:S02]  /*2520*/  SHF.R.U32.HI R8, RZ, 0x2, R3 ;  /* 0x00000002ff087819 */ /* 0x003fe40000011603 */
[----:B------:R-:W-:Y:S01]  /*2530*/  SHF.R.U32.HI R13, RZ, 0x2, R4 ;  /* 0x00000002ff0d7819 */ /* 0x000fe20000011604 */
[----:B------:R-:W0:Y:S01]  /*2540*/  LDCU UR9, c[0x0][0x398] ;  /* 0x00007300ff0977ac */ /* 0x000e220008000800 */
[----:B------:R-:W-:Y:S02]  /*2550*/  LOP3.LUT R3, R8, R3, RZ, 0x3c, !PT ;  /* 0x0000000308037212 */ /* 0x000fe400078e3cff */
[----:B------:R-:W-:Y:S02]  /*2560*/  SHF.L.U32 R8, R15, 0x4, RZ ;  /* 0x000000040f087819 */ /* 0x000fe400000006ff */
[----:B------:R-:W-:Y:S01]  /*2570*/  LOP3.LUT R4, R13, R4, RZ, 0x3c, !PT ;  /* 0x000000040d047212 */ /* 0x000fe200078e3cff */
[----:B------:R-:W-:-:S05]  /*2580*/  IMAD.SHL.U32 R10, R3, 0x2, RZ ;  /* 0x00000002030a7824 */ /* 0x000fca00078e00ff */
[----:B------:R-:W-:Y:S01]  /*2590*/  LOP3.LUT R8, R15, R8, R10, 0x96, !PT ;  /* 0x000000080f087212 */ /* 0x000fe200078e960a */
[----:B--2---:R-:W1:Y:S03]  /*25a0*/  I2F.U32.RP R11, UR7 ;  /* 0x00000007000b7d06 */ /* 0x004e660008209000 */
[----:B------:R-:W-:Y:S01]  /*25b0*/  LOP3.LUT R28, R8, R3, RZ, 0x3c, !PT ;  /* 0x00000003081c7212 */ /* 0x000fe200078e3cff */
[----:B------:R-:W-:Y:S01]  /*25c0*/  IMAD.SHL.U32 R8, R4, 0x2, RZ ;  /* 0x0000000204087824 */ /* 0x000fe200078e00ff */
[----:B------:R-:W-:-:S03]  /*25d0*/  ISETP.NE.U32.AND P2, PT, RZ, UR7, PT ;  /* 0x00000007ff007c0c */ /* 0x000fc6000bf45070 */
[----:B------:R-:W-:-:S05]  /*25e0*/  IMAD.SHL.U32 R3, R28, 0x10, RZ ;  /* 0x000000101c037824 */ /* 0x000fca00078e00ff */
[----:B------:R-:W-:Y:S01]  /*25f0*/  LOP3.LUT R3, R28, R3, R8, 0x96, !PT ;  /* 0x000000031c037212 */ /* 0x000fe200078e9608 */
[----:B------:R-:W-:Y:S01]  /*2600*/  IMAD.MOV.U32 R8, RZ, RZ, RZ ;  /* 0x000000ffff087224 */ /* 0x000fe200078e00ff */
[----:B-1----:R-:W1:Y:S02]  /*2610*/  MUFU.RCP R11, R11 ;  /* 0x0000000b000b7308 */ /* 0x002e640000001000 */
[----:B------:R-:W-:Y:S02]  /*2620*/  LOP3.LUT R29, R3, R4, RZ, 0x3c, !PT ;  /* 0x00000004031d7212 */ /* 0x000fe400078e3cff */
[C---:B------:R-:W-:Y:S02]  /*2630*/  IADD3 R3, PT, PT, R2.reuse, 0x587c5, R28 ;  /* 0x000587c502037810 */ /* 0x040fe40007ffe01c */
[----:B------:R-:W-:Y:S01]  /*2640*/  IADD3 R2, PT, PT, R2, 0xb0f8a, RZ ;  /* 0x000b0f8a02027810 */ /* 0x000fe20007ffe0ff */
[----:B-1----:R-:W-:-:S06]  /*2650*/  VIADD R9, R11, 0xffffffe ;  /* 0x0ffffffe0b097836 */ /* 0x002fcc0000000000 */
[----:B------:R-:W1:Y:S02]  /*2660*/  F2I.FTZ.U32.TRUNC.NTZ R9, R9 ;  /* 0x0000000900097305 */ /* 0x000e64000021f000 */
[----:B-1----:R-:W-:-:S04]  /*2670*/  IMAD.MOV R11, RZ, RZ, -R9 ;  /* 0x000000ffff0b7224 */ /* 0x002fc800078e0a09 */
[----:B------:R-:W-:-:S04]  /*2680*/  IMAD R11, R11, UR7, RZ ;  /* 0x000000070b0b7c24 */ /* 0x000fc8000f8e02ff */
[----:B------:R-:W-:Y:S02]  /*2690*/  IMAD.HI.U32 R9, R9, R11, R8 ;  /* 0x0000000b09097227 */ /* 0x000fe400078e0008 */
[----:B------:R-:W1:Y:S02]  /*26a0*/  LDC.64 R10, c[0x0][0x380] ;  /* 0x0000e000ff0a7b82 */ /* 0x000e640000000a00 */
[----:B------:R-:W-:Y:S02]  /*26b0*/  IMAD.IADD R8, R29, 0x1, R2 ;  /* 0x000000011d087824 */ /* 0x000fe400078e0202 */
[----:B------:R-:W-:-:S04]  /*26c0*/  IMAD.HI.U32 R4, R9, R3, RZ ;  /* 0x0000000309047227 */ /* 0x000fc800078e00ff */
[----:B------:R-:W-:-:S04]  /*26d0*/  IMAD.HI.U32 R9, R9, R8, RZ ;  /* 0x0000000809097227 */ /* 0x000fc800078e00ff */
[----:B------:R-:W-:Y:S02]  /*26e0*/  IMAD.MOV R4, RZ, RZ, -R4 ;  /* 0x000000ffff047224 */ /* 0x000fe400078e0a04 */
[----:B------:R-:W-:Y:S02]  /*26f0*/  IMAD.MOV R9, RZ, RZ, -R9 ;  /* 0x000000ffff097224 */ /* 0x000fe400078e0a09 */
[----:B------:R-:W-:Y:S01]  /*2700*/  IMAD R3, R4, UR7, R3 ;  /* 0x0000000704037c24 */ /* 0x000fe2000f8e0203 */
[----:B------:R-:W-:Y:S01]  /*2710*/  LOP3.LUT R4, RZ, UR7, RZ, 0x33, !PT ;  /* 0x00000007ff047c12 */ /* 0x000fe2000f8e33ff */
[----:B0-----:R-:W-:-:S03]  /*2720*/  IMAD R8, R9, UR9, R8 ;  /* 0x0000000909087c24 */ /* 0x001fc6000f8e0208 */
[----:B------:R-:W-:Y:S02]  /*2730*/  ISETP.GE.U32.AND P0, PT, R3, UR7, PT ;  /* 0x0000000703007c0c */ /* 0x000fe4000bf06070 */
[----:B------:R-:W-:-:S11]  /*2740*/  ISETP.GE.U32.AND P1, PT, R8, UR9, PT ;  /* 0x0000000908007c0c */ /* 0x000fd6000bf26070 */
[----:B------:R-:W-:Y:S02]  /*2750*/  @P0 IADD3 R3, PT, PT, R3, -UR7, RZ ;  /* 0x8000000703030c10 */ /* 0x000fe4000fffe0ff */
[----:B------:R-:W-:Y:S02]  /*2760*/  @P1 VIADD R8, R8, -UR9 ;  /* 0x8000000908081c36 */ /* 0x000fe40008000000 */
[----:B------:R-:W-:-:S03]  /*2770*/  ISETP.GE.U32.AND P0, PT, R3, UR7, PT ;  /* 0x0000000703007c0c */ /* 0x000fc6000bf06070 */
[----:B------:R-:W-:-:S10]  /*2780*/  ISETP.GE.U32.AND P1, PT, R8, UR9, PT ;  /* 0x0000000908007c0c */ /* 0x000fd4000bf26070 */
[----:B------:R-:W-:-:S03]  /*2790*/  @P0 VIADD R3, R3, -UR7 ;  /* 0x8000000703030c36 */ /* 0x000fc60008000000 */
[----:B------:R-:W-:Y:S02]  /*27a0*/  @P1 VIADD R8, R8, -UR9 ;  /* 0x8000000908081c36 */ /* 0x000fe40008000000 */
[----:B------:R-:W-:-:S03]  /*27b0*/  SEL R9, R4, R3, !P2 ;  /* 0x0000000304097207 */ /* 0x000fc60005000000 */
[----:B------:R-:W-:Y:S02]  /*27c0*/  SEL R3, R4, R8, !P2 ;  /* 0x0000000804037207 */ /* 0x000fe40005000000 */
[----:B-1----:R-:W-:-:S04]  /*27d0*/  IMAD.WIDE R8, R9, 0x8, R10 ;  /* 0x0000000809087825 */ /* 0x002fc800078e020a */
[----:B------:R-:W-:Y:S02]  /*27e0*/  IMAD.WIDE R10, R3, 0x8, R10 ;  /* 0x00000008030a7825 */ /* 0x000fe400078e020a */
[----:B------:R-:W2:Y:S04]  /*27f0*/  LDG.E.64 R8, desc[UR10][R8.64] ;  /* 0x0000000a08087981 */ /* 0x000ea8000c1e1b00 */
[----:B------:R-:W2:Y:S01]  /*2800*/  LDG.E.64 R10, desc[UR10][R10.64] ;  /* 0x0000000a0a0a7981 */ /* 0x000ea2000c1e1b00 */
[----:B------:R-:W-:Y:S01]  /*2810*/  ULEA UR7, UR5, UR16, 0x3 ;  /* 0x0000001005077291 */ /* 0x000fe2000f8e18ff */
[----:B------:R-:W-:Y:S01]  /*2820*/  IMAD.MOV.U32 R13, RZ, RZ, R15 ;  /* 0x000000ffff0d7224 */ /* 0x000fe200078e000f */
[----:B------:R-:W-:Y:S01]  /*2830*/  MOV R3, R5 ;  /* 0x0000000500037202 */ /* 0x000fe20000000f00 */
[----:B------:R-:W-:Y:S01]  /*2840*/  IMAD.MOV.U32 R4, RZ, RZ, R12 ;  /* 0x000000ffff047224 */ /* 0x000fe200078e000c */
[----:B------:R-:W-:-:S05]  /*2850*/  UIADD3 UR5, UPT, UPT, UR5, 0x2, URZ ;  /* 0x0000000205057890 */ /* 0x000fca000fffe0ff */
[----:B--2---:R2:W-:Y:S07]  /*2860*/  STL.128 [UR7], R8 ;  /* 0x00000008ff007987 */ /* 0x0045ee0008100c07 */
.L_x_31:
[----:B------:R-:W-:Y:S02]  /*2870*/  IMAD.MOV.U32 R22, RZ, RZ, R12 ;  /* 0x000000ffff167224 */ /* 0x000fe400078e000c */
[----:B------:R-:W-:Y:S01]  /*2880*/  IMAD.MOV.U32 R5, RZ, RZ, R15 ;  /* 0x000000ffff057224 */ /* 0x000fe200078e000f */
[----:B------:R-:W-:Y:S06]  /*2890*/  BRA.U UP3, `(.L_x_29) ;  /* 0x0000000103907547 */ /* 0x000fec000b800000 */
[----:B------:R-:W3:Y:S01]  /*28a0*/  LDCU UR7, c[0x0][0x398] ;  /* 0x00007300ff0777ac */ /* 0x000ee20008000800 */
[----:B012---:R-:W-:Y:S01]  /*28b0*/  SHF.R.U32.HI R8, RZ, 0x2, R3 ;  /* 0x00000002ff087819 */ /* 0x007fe20000011603 */
[----:B------:R-:W-:-:S03]  /*28c0*/  VIADD R2, R2, 0x587c5 ;  /* 0x000587c502027836 */ /* 0x000fc60000000000 */
[----:B------:R-:W-:Y:S01]  /*28d0*/  LOP3.LUT R3, R8, R3, RZ, 0x3c, !PT ;  /* 0x0000000308037212 */ /* 0x000fe200078e3cff */
[----:B------:R-:W-:-:S04]  /*28e0*/  IMAD.SHL.U32 R8, R29, 0x10, RZ ;  /* 0x000000101d087824 */ /* 0x000fc800078e00ff */
[----:B------:R-:W-:-:S05]  /*28f0*/  IMAD.SHL.U32 R5, R3, 0x2, RZ ;  /* 0x0000000203057824 */ /* 0x000fca00078e00ff */
[----:B------:R-:W-:Y:S01]  /*2900*/  LOP3.LUT R8, R29, R8, R5, 0x96, !PT ;  /* 0x000000081d087212 */ /* 0x000fe200078e9605 */
[----:B---3--:R-:W0:Y:S03]  /*2910*/  I2F.U32.RP R10, UR7 ;  /* 0x00000007000a7d06 */ /* 0x008e260008209000 */
[----:B------:R-:W-:Y:S01]  /*2920*/  LOP3.LUT R3, R8, R3, RZ, 0x3c, !PT ;  /* 0x0000000308037212 */ /* 0x000fe200078e3cff */
[----:B------:R-:W-:Y:S01]  /*2930*/  IMAD.MOV.U32 R8, RZ, RZ, RZ ;  /* 0x000000ffff087224 */ /* 0x000fe200078e00ff */
[----:B------:R-:W-:-:S03]  /*2940*/  ISETP.NE.U32.AND P1, PT, RZ, UR7, PT ;  /* 0x00000007ff007c0c */ /* 0x000fc6000bf25070 */
[----:B0-----:R-:W0:Y:S02]  /*2950*/  MUFU.RCP R10, R10 ;  /* 0x0000000a000a7308 */ /* 0x001e240000001000 */
[----:B0-----:R-:W-:-:S06]  /*2960*/  VIADD R9, R10, 0xffffffe ;  /* 0x0ffffffe0a097836 */ /* 0x001fcc0000000000 */
[----:B------:R-:W0:Y:S02]  /*2970*/  F2I.FTZ.U32.TRUNC.NTZ R9, R9 ;  /* 0x0000000900097305 */ /* 0x000e24000021f000 */
[----:B0-----:R-:W-:-:S05]  /*2980*/  IADD3 R11, PT, PT, RZ, -R9, RZ ;  /* 0x80000009ff0b7210 */ /* 0x001fca0007ffe0ff */
[----:B------:R-:W-:-:S04]  /*2990*/  IMAD R5, R11, UR7, RZ ;  /* 0x000000070b057c24 */ /* 0x000fc8000f8e02ff */
[----:B------:R-:W-:Y:S01]  /*29a0*/  IMAD.HI.U32 R8, R9, R5, R8 ;  /* 0x0000000509087227 */ /* 0x000fe200078e0008 */
[----:B------:R-:W-:-:S05]  /*29b0*/  IADD3 R5, PT, PT, R3, R2, RZ ;  /* 0x0000000203057210 */ /* 0x000fca0007ffe0ff */
[----:B------:R-:W-:-:S04]  /*29c0*/  IMAD.HI.U32 R8, R8, R5, RZ ;  /* 0x0000000508087227 */ /* 0x000fc800078e00ff */
[----:B------:R-:W-:-:S04]  /*29d0*/  IMAD.MOV R8, RZ, RZ, -R8 ;  /* 0x000000ffff087224 */ /* 0x000fc800078e0a08 */
[----:B------:R-:W-:Y:S02]  /*29e0*/  IMAD R5, R8, UR7, R5 ;  /* 0x0000000708057c24 */ /* 0x000fe4000f8e0205 */
[----:B------:R-:W0:Y:S03]  /*29f0*/  LDC.64 R8, c[0x0][0x380] ;  /* 0x0000e000ff087b82 */ /* 0x000e260000000a00 */
[----:B------:R-:W-:-:S13]  /*2a00*/  ISETP.GE.U32.AND P0, PT, R5, UR7, PT ;  /* 0x0000000705007c0c */ /* 0x000fda000bf06070 */
[----:B------:R-:W-:-:S05]  /*2a10*/  @P0 VIADD R5, R5, -UR7 ;  /* 0x8000000705050c36 */ /* 0x000fca0008000000 */
[----:B------:R-:W-:-:S13]  /*2a20*/  ISETP.GE.U32.AND P0, PT, R5, UR7, PT ;  /* 0x0000000705007c0c */ /* 0x000fda000bf06070 */
[----:B------:R-:W-:Y:S01]  /*2a30*/  @P0 VIADD R5, R5, -UR7 ;  /* 0x8000000705050c36 */ /* 0x000fe20008000000 */
[----:B------:R-:W-:-:S05]  /*2a40*/  @!P1 LOP3.LUT R5, RZ, UR7, RZ, 0x33, !PT ;  /* 0x00000007ff059c12 */ /* 0x000fca000f8e33ff */
[----:B0-----:R-:W-:-:S06]  /*2a50*/  IMAD.WIDE R8, R5, 0x8, R8 ;  /* 0x0000000805087825 */ /* 0x001fcc00078e0208 */
[----:B------:R-:W2:Y:S01]  /*2a60*/  LDG.E.64 R8, desc[UR10][R8.64] ;  /* 0x0000000a08087981 */ /* 0x000ea2000c1e1b00 */
[----:B------:R-:W-:Y:S01]  /*2a70*/  ULEA UR5, UR5, UR16, 0x3 ;  /* 0x0000001005057291 */ /* 0x000fe2000f8e18ff */
[----:B------:R-:W-:Y:S01]  /*2a80*/  IMAD.MOV.U32 R5, RZ, RZ, R28 ;  /* 0x000000ffff057224 */ /* 0x000fe200078e001c */
[----:B------:R-:W-:Y:S01]  /*2a90*/  MOV R22, R13 ;  /* 0x0000000d00167202 */ /* 0x000fe20000000f00 */
[----:B------:R-:W-:Y:S02]  /*2aa0*/  IMAD.MOV.U32 R28, RZ, RZ, R29 ;  /* 0x000000ffff1c7224 */ /* 0x000fe400078e001d */
[----:B------:R-:W-:Y:S02]  /*2ab0*/  IMAD.MOV.U32 R21, RZ, RZ, R4 ;  /* 0x000000ffff157224 */ /* 0x000fe400078e0004 */
[----:B------:R-:W-:Y:S02]  /*2ac0*/  IMAD.MOV.U32 R29, RZ, RZ, R3 ;  /* 0x000000ffff1d7224 */ /* 0x000fe400078e0003 */
[----:B--2---:R3:W-:Y:S05]  /*2ad0*/  STL.64 [UR5], R8 ;  /* 0x00000008ff007987 */ /* 0x0047ea0008100a05 */
.L_x_29:
[----:B------:R-:W4:Y:S01]  /*2ae0*/  LDCU UR7, c[0x0][0x3a4] ;  /* 0x00007480ff0777ac */ /* 0x000f220008000800 */
[----:B------:R-:W-:Y:S01]  /*2af0*/  UMOV UR5, URZ ;  /* 0x000000ff00057c82 */ /* 0x000fe20008000000 */
[----:B----4-:R-:W-:-:S09]  /*2b00*/  UISETP.GE.U32.AND UP2, UPT, UR7, 0x10, UPT ;  /* 0x000000100700788c */ /* 0x010fd2000bf46070 */
[----:B------:R-:W-:Y:S05]  /*2b10*/  BRA.U !UP2, `(.L_x_32) ;  /* 0x000000010a5c7547 */ /* 0x000fea000b800000 */
[----:B------:R-:W-:Y:S01]  /*2b20*/  ULOP3.LUT UR7, UR7, 0x7ffffff0, URZ, 0xc0, !UPT ;  /* 0x7ffffff007077892 */ /* 0x000fe2000f8ec0ff */
[----:B------:R-:W-:-:S11]  /*2b30*/  UMOV UR5, URZ ;  /* 0x000000ff00057c82 */ /* 0x000fd60008000000 */
.L_x_33:
[----:B------:R-:W-:-:S09]  /*2b40*/  ULEA UR9, UR5, UR16, 0x3 ;  /* 0x0000001005097291 */ /* 0x000fd2000f8e18ff */
[----:B----4-:R-:W4:Y:S04]  /*2b50*/  LDL.128 R24, [UR9] ;  /* 0x00000009ff187983 */ /* 0x010f280008100c00 */
[----:B01----:R-:W4:Y:S04]  /*2b60*/  LDL.128 R16, [UR9+0x10] ;  /* 0x00001009ff107983 */ /* 0x003f280008100c00 */
[----:B-----5:R-:W4:Y:S04]  /*2b70*/  LDL.128 R12, [UR9+0x20] ;  /* 0x00002009ff0c7983 */ /* 0x020f280008100c00 */
[----:B--23--:R-:W2:Y:S04]  /*2b80*/  LDL.128 R8, [UR9+0x30] ;  /* 0x00003009ff087983 */ /* 0x00cea80008100c00 */
[----:B----4-:R0:W-:Y:S04]  /*2b90*/  STL.128 [UR9+0x4000], R24 ;  /* 0x00400018ff007987 */ /* 0x0101e80008100c09 */
[----:B------:R1:W-:Y:S04]  /*2ba0*/  STL.128 [UR9+0x4010], R16 ;  /* 0x00401010ff007987 */ /* 0x0003e80008100c09 */
[----:B------:R3:W-:Y:S04]  /*2bb0*/  STL.128 [UR9+0x4020], R12 ;  /* 0x0040200cff007987 */ /* 0x0007e80008100c09 */
[----:B--2---:R2:W-:Y:S04]  /*2bc0*/  STL.128 [UR9+0x4030], R8 ;  /* 0x00403008ff007987 */ /* 0x0045e80008100c09 */
[----:B0-----:R-:W4:Y:S04]  /*2bd0*/  LDL.128 R24, [UR9+0x40] ;  /* 0x00004009ff187983 */ /* 0x001f280008100c00 */
[----:B-1----:R-:W4:Y:S04]  /*2be0*/  LDL.128 R16, [UR9+0x70] ;  /* 0x00007009ff107983 */ /* 0x002f280008100c00 */
[----:B---3--:R-:W3:Y:S04]  /*2bf0*/  LDL.128 R12, [UR9+0x60] ;  /* 0x00006009ff0c7983 */ /* 0x008ee80008100c00 */
[----:B--2---:R-:W2:Y:S01]  /*2c00*/  LDL.128 R8, [UR9+0x50] ;  /* 0x00005009ff087983 */ /* 0x004ea20008100c00 */
[----:B------:R-:W-:-:S04]  /*2c10*/  UIADD3 UR5, UPT, UPT, UR5, 0x10, URZ ;  /* 0x0000001005057890 */ /* 0x000fc8000fffe0ff */
[----:B------:R-:W-:Y:S01]  /*2c20*/  UISETP.NE.AND UP2, UPT, UR5, UR7, UPT ;  /* 0x000000070500728c */ /* 0x000fe2000bf45270 */
[----:B----4-:R4:W-:Y:S04]  /*2c30*/  STL.128 [UR9+0x4040], R24 ;  /* 0x00404018ff007987 */ /* 0x0109e80008100c09 */
[----:B------:R4:W-:Y:S04]  /*2c40*/  STL.128 [UR9+0x4070], R16 ;  /* 0x00407010ff007987 */ /* 0x0009e80008100c09 */
[----:B---3--:R4:W-:Y:S04]  /*2c50*/  STL.128 [UR9+0x4060], R12 ;  /* 0x0040600cff007987 */ /* 0x0089e80008100c09 */
[----:B--2---:R4:W-:Y:S01]  /*2c60*/  STL.128 [UR9+0x4050], R8 ;  /* 0x00405008ff007987 */ /* 0x0049e20008100c09 */
[----:B------:R-:W-:Y:S05]  /*2c70*/  BRA.U UP2, `(.L_x_33) ;  /* 0xfffffffd02b07547 */ /* 0x000fea000b83ffff */
[----:B------:R-:W-:-:S05]  /*2c80*/  UMOV UR5, UR7 ;  /* 0x0000000700057c82 */ /* 0x000fca0008000000 */
.L_x_32:
[----:B------:R-:W-:-:S04]  /*2c90*/  ULOP3.LUT UR7, UR8, 0xf, URZ, 0xc0, !UPT ;  /* 0x0000000f08077892 */ /* 0x000fc8000f8ec0ff */
[----:B------:R-:W-:-:S09]  /*2ca0*/  UISETP.NE.AND UP2, UPT, UR7, URZ, UPT ;  /* 0x000000ff0700728c */ /* 0x000fd2000bf45270 */
[----:B------:R-:W-:Y:S05]  /*2cb0*/  BRA.U !UP2, `(.L_x_34) ;  /* 0x000000010ac87547 */ /* 0x000fea000b800000 */
[----:B------:R-:W-:-:S04]  /*2cc0*/  UIADD3 UR7, UPT, UPT, UR7, -0x1, URZ ;  /* 0xffffffff07077890 */ /* 0x000fc8000fffe0ff */
[----:B------:R-:W-:-:S09]  /*2cd0*/  UISETP.GE.U32.AND UP2, UPT, UR7, 0x7, UPT ;  /* 0x000000070700788c */ /* 0x000fd2000bf46070 */
[----:B------:R-:W-:Y:S05]  /*2ce0*/  BRA.U !UP2, `(.L_x_35) ;  /* 0x000000010a487547 */ /* 0x000fea000b800000 */
[----:B------:R-:W-:-:S09]  /*2cf0*/  ULEA UR7, UR5, UR16, 0x3 ;  /* 0x0000001005077291 */ /* 0x000fd2000f8e18ff */
[----:B01--4-:R-:W4:Y:S04]  /*2d00*/  LDL.64 R18, [UR7] ;  /* 0x00000007ff127983 */ /* 0x013f280008100a00 */
[----:B------:R-:W4:Y:S04]  /*2d10*/  LDL.64 R24, [UR7+0x8] ;  /* 0x00000807ff187983 */ /* 0x000f280008100a00 */
[----:B------:R-:W4:Y:S04]  /*2d20*/  LDL.64 R26, [UR7+0x10] ;  /* 0x00001007ff1a7983 */ /* 0x000f280008100a00 */
[----:B------:R-:W4:Y:S04]  /*2d30*/  LDL.64 R16, [UR7+0x18] ;  /* 0x00001807ff107983 */ /* 0x000f280008100a00 */
[----:B------:R-:W4:Y:S04]  /*2d40*/  LDL.64 R14, [UR7+0x20] ;  /* 0x00002007ff0e7983 */ /* 0x000f280008100a00 */
[----:B--23--:R-:W2:Y:S04]  /*2d50*/  LDL.64 R8, [UR7+0x28] ;  /* 0x00002807ff087983 */ /* 0x00cea80008100a00 */
[----:B------:R-:W3:Y:S04]  /*2d60*/  LDL.64 R10, [UR7+0x30] ;  /* 0x00003007ff0a7983 */ /* 0x000ee80008100a00 */
[----:B-----5:R-:W3:Y:S01]  /*2d70*/  LDL.64 R12, [UR7+0x38] ;  /* 0x00003807ff0c7983 */ /* 0x020ee20008100a00 */
[----:B------:R-:W-:-:S03]  /*2d80*/  UIADD3 UR5, UPT, UPT, UR5, 0x8, URZ ;  /* 0x0000000805057890 */ /* 0x000fc6000fffe0ff */
[----:B----4-:R0:W-:Y:S04]  /*2d90*/  STL.64 [UR7+0x4000], R18 ;  /* 0x00400012ff007987 */ /* 0x0101e80008100a07 */
[----:B------:R0:W-:Y:S04]  /*2da0*/  STL.64 [UR7+0x4008], R24 ;  /* 0x00400818ff007987 */ /* 0x0001e80008100a07 */
[----:B------:R0:W-:Y:S04]  /*2db0*/  STL.64 [UR7+0x4010], R26 ;  /* 0x0040101aff007987 */ /* 0x0001e80008100a07 */
[----:B------:R0:W-:Y:S04]  /*2dc0*/  STL.64 [UR7+0x4018], R16 ;  /* 0x00401810ff007987 */ /* 0x0001e80008100a07 */
[----:B------:R0:W-:Y:S04]  /*2dd0*/  STL.64 [UR7+0x4020], R14 ;  /* 0x0040200eff007987 */ /* 0x0001e80008100a07 */
[----:B--2---:R0:W-:Y:S04]  /*2de0*/  STL.64 [UR7+0x4028], R8 ;  /* 0x00402808ff007987 */ /* 0x0041e80008100a07 */
[----:B---3--:R0:W-:Y:S04]  /*2df0*/  STL.64 [UR7+0x4030], R10 ;  /* 0x0040300aff007987 */ /* 0x0081e80008100a07 */
[----:B------:R0:W-:Y:S02]  /*2e00*/  STL.64 [UR7+0x4038], R12 ;  /* 0x0040380cff007987 */ /* 0x0001e40008100a07 */
.L_x_35:
[----:B------:R-:W-:Y:S05]  /*2e10*/  BRA.U !UP1, `(.L_x_34) ;  /* 0x0000000109707547 */ /* 0x000fea000b800000 */
[----:B------:R-:W-:Y:S02]  /*2e20*/  ULOP3.LUT UR7, UR8, 0x7, URZ, 0xc0, !UPT ;  /* 0x0000000708077892 */ /* 0x000fe4000f8ec0ff */
[----:B------:R-:W-:Y:S02]  /*2e30*/  ULOP3.LUT UR8, UR8, 0x3, URZ, 0xc0, !UPT ;  /* 0x0000000308087892 */ /* 0x000fe4000f8ec0ff */
[----:B------:R-:W-:Y:S02]  /*2e40*/  UIADD3 UR7, UPT, UPT, UR7, -0x1, URZ ;  /* 0xffffffff07077890 */ /* 0x000fe4000fffe0ff */
[----:B------:R-:W-:Y:S02]  /*2e50*/  UISETP.NE.AND UP2, UPT, UR8, URZ, UPT ;  /* 0x000000ff0800728c */ /* 0x000fe4000bf45270 */
[----:B------:R-:W-:-:S09]  /*2e60*/  UISETP.GE.U32.AND UP1, UPT, UR7, 0x3, UPT ;  /* 0x000000030700788c */ /* 0x000fd2000bf26070 */
[----:B------:R-:W-:Y:S05]  /*2e70*/  BRA.U !UP1, `(.L_x_36) ;  /* 0x0000000109287547 */ /* 0x000fea000b800000 */
[----:B------:R-:W-:-:S09]  /*2e80*/  ULEA UR7, UR5, UR16, 0x3 ;  /* 0x0000001005077291 */ /* 0x000fd2000f8e18ff */
[----:B0---4-:R-:W4:Y:S04]  /*2e90*/  LDL.64 R14, [UR7] ;  /* 0x00000007ff0e7983 */ /* 0x011f280008100a00 */
[----:B-123--:R-:W2:Y:S04]  /*2ea0*/  LDL.64 R8, [UR7+0x8] ;  /* 0x00000807ff087983 */ /* 0x00eea80008100a00 */
[----:B------:R-:W3:Y:S04]  /*2eb0*/  LDL.64 R10, [UR7+0x10] ;  /* 0x00001007ff0a7983 */ /* 0x000ee80008100a00 */
[----:B-----5:R-:W3:Y:S01]  /*2ec0*/  LDL.64 R12, [UR7+0x18] ;  /* 0x00001807ff0c7983 */ /* 0x020ee20008100a00 */
[----:B------:R-:W-:-:S03]  /*2ed0*/  UIADD3 UR5, UPT, UPT, UR5, 0x4, URZ ;  /* 0x0000000405057890 */ /* 0x000fc6000fffe0ff */
[----:B----4-:R0:W-:Y:S04]  /*2ee0*/  STL.64 [UR7+0x4000], R14 ;  /* 0x0040000eff007987 */ /* 0x0101e80008100a07 */
[----:B--2---:R0:W-:Y:S04]  /*2ef0*/  STL.64 [UR7+0x4008], R8 ;  /* 0x00400808ff007987 */ /* 0x0041e80008100a07 */
[----:B---3--:R0:W-:Y:S04]  /*2f00*/  STL.64 [UR7+0x4010], R10 ;  /* 0x0040100aff007987 */ /* 0x0081e80008100a07 */
[----:B------:R0:W-:Y:S02]  /*2f10*/  STL.64 [UR7+0x4018], R12 ;  /* 0x0040180cff007987 */ /* 0x0001e40008100a07 */
.L_x_36:
[----:B------:R-:W-:Y:S05]  /*2f20*/  BRA.U !UP2, `(.L_x_34) ;  /* 0x000000010a2c7547 */ /* 0x000fea000b800000 */
[----:B------:R-:W-:-:S09]  /*2f30*/  ULEA UR5, UR5, UR16, 0x3 ;  /* 0x0000001005057291 */ /* 0x000fd2000f8e18ff */
[----:B01234-:R-:W2:Y:S01]  /*2f40*/  LDL.64 R8, [UR5] ;  /* 0x00000005ff087983 */ /* 0x01fea20008100a00 */
[----:B------:R-:W-:-:S03]  /*2f50*/  UISETP.NE.AND UP1, UPT, UR8, 0x1, UPT ;  /* 0x000000010800788c */ /* 0x000fc6000bf25270 */
[----:B--2---:R0:W-:Y:S06]  /*2f60*/  STL.64 [UR5+0x4000], R8 ;  /* 0x00400008ff007987 */ /* 0x0041ec0008100a05 */
[----:B------:R-:W-:Y:S05]  /*2f70*/  BRA.U !UP1, `(.L_x_34) ;  /* 0x0000000109187547 */ /* 0x000fea000b800000 */
[----:B0-----:R-:W2:Y:S01]  /*2f80*/  LDL.64 R8, [UR5+0x8] ;  /* 0x00000805ff087983 */ /* 0x001ea20008100a00 */
[----:B------:R-:W-:-:S03]  /*2f90*/  UISETP.NE.AND UP1, UPT, UR8, 0x2, UPT ;  /* 0x000000020800788c */ /* 0x000fc6000bf25270 */
[----:B--2---:R0:W-:Y:S06]  /*2fa0*/  STL.64 [UR5+0x4008], R8 ;  /* 0x00400808ff007987 */ /* 0x0041ec0008100a05 */
[----:B------:R-:W-:Y:S05]  /*2fb0*/  BRA.U !UP1, `(.L_x_34) ;  /* 0x0000000109087547 */ /* 0x000fea000b800000 */
[----:B0-----:R-:W2:Y:S04]  /*2fc0*/  LDL.64 R8, [UR5+0x10] ;  /* 0x00001005ff087983 */ /* 0x001ea80008100a00 */
[----:B--2---:R0:W-:Y:S02]  /*2fd0*/  STL.64 [UR5+0x4010], R8 ;  /* 0x00401008ff007987 */ /* 0x0041e40008100a05 */
.L_x_34:
[----:B-----5:R-:W-:Y:S01]  /*2fe0*/  HFMA2 R3, -RZ, RZ, 0, 0 ;  /* 0x00000000ff037431 */ /* 0x020fe200000001ff */
[----:B------:R-:W-:Y:S06]  /*2ff0*/  BRA.U !UP0, `(.L_x_37) ;  /* 0x0000000d08787547 */ /* 0x000fec000b800000 */
[----:B------:R-:W0:Y:S01]  /*3000*/  LDCU UR5, c[0x0][0x3a4] ;  /* 0x00007480ff0577ac */ /* 0x000e220008000800 */
[----:B------:R-:W-:Y:S01]  /*3010*/  BSSY.RECONVERGENT B0, `(.L_x_37) ;  /* 0x00000dc000007945 */ /* 0x000fe20003800200 */
[----:B------:R-:W-:Y:S02]  /*3020*/  IMAD.MOV.U32 R3, RZ, RZ, RZ ;  /* 0x000000ffff037224 */ /* 0x000fe400078e00ff */
[----:B012-4-:R-:W-:-:S07]  /*3030*/  IMAD.U32 R10, RZ, RZ, UR5 ;  /* 0x00000005ff0a7e24 */ /* 0x017fce000f8e00ff */
.L_x_55:
[----:B0-----:R-:W0:Y:S01]  /*3040*/  I2F.U32.RP R12, R10 ;  /* 0x0000000a000c7306 */ /* 0x001e220000209000 */
[----:B------:R-:W-:Y:S01]  /*3050*/  SHF.R.U32.HI R4, RZ, 0x2, R21 ;  /* 0x00000002ff047819 */ /* 0x000fe20000011615 */
[----:B-1234-:R-:W-:Y:S01]  /*3060*/  IMAD.SHL.U32 R8, R29, 0x10, RZ ;  /* 0x000000101d087824 */ /* 0x01efe200078e00ff */
[----:B------:R-:W-:Y:S01]  /*3070*/  ISETP.NE.U32.AND P1, PT, R10, RZ, PT ;  /* 0x000000ff0a00720c */ /* 0x000fe20003f25070 */
[----:B------:R-:W-:Y:S01]  /*3080*/  VIADD R2, R2, 0x587c5 ;  /* 0x000587c502027836 */ /* 0x000fe20000000000 */
[----:B------:R-:W-:-:S05]  /*3090*/  LOP3.LUT R4, R4, R21, RZ, 0x3c, !PT ;  /* 0x0000001504047212 */ /* 0x000fca00078e3cff */
[----:B------:R-:W-:Y:S01]  /*30a0*/  IMAD.SHL.U32 R11, R4, 0x2, RZ ;  /* 0x00000002040b7824 */ /* 0x000fe200078e00ff */
[----:B0-----:R-:W0:Y:S04]  /*30b0*/  MUFU.RCP R12, R12 ;  /* 0x0000000c000c7308 */ /* 0x001e280000001000 */
[----:B------:R-:W-:Y:S02]  /*30c0*/  LOP3.LUT R11, R29, R8, R11, 0x96, !PT ;  /* 0x000000081d0b7212 */ /* 0x000fe400078e960b */
[----:B------:R-:W-:Y:S02]  /*30d0*/  MOV R8, RZ ;  /* 0x000000ff00087202 */ /* 0x000fe40000000f00 */
[----:B------:R-:W-:Y:S01]  /*30e0*/  LOP3.LUT R11, R11, R4, RZ, 0x3c, !PT ;  /* 0x000000040b0b7212 */ /* 0x000fe200078e3cff */
[----:B0-----:R-:W-:-:S06]  /*30f0*/  VIADD R9, R12, 0xffffffe ;  /* 0x0ffffffe0c097836 */ /* 0x001fcc0000000000 */
[----:B------:R-:W0:Y:S02]  /*3100*/  F2I.FTZ.U32.TRUNC.NTZ R9, R9 ;  /* 0x0000000900097305 */ /* 0x000e24000021f000 */
[----:B0-----:R-:W-:-:S05]  /*3110*/  IADD3 R13, PT, PT, RZ, -R9, RZ ;  /* 0x80000009ff0d7210 */ /* 0x001fca0007ffe0ff */
[----:B------:R-:W-:-:S04]  /*3120*/  IMAD R13, R13, R10, RZ ;  /* 0x0000000a0d0d7224 */ /* 0x000fc800078e02ff */
        /* <DEDUP_REMOVED lines=15> */
[----:B------:R-:W-:Y:S01]  /*3220*/  BSSY.RECONVERGENT B1, `(.L_x_38) ;  /* 0x0000039000017945 */ /* 0x000fe20003800200 */
[----:B------:R-:W-:Y:S01]  /*3230*/  MOV R22, R5 ;  /* 0x0000000500167202 */ /* 0x000fe20000000f00 */
[----:B------:R-:W-:Y:S02]  /*3240*/  IMAD.MOV.U32 R5, RZ, RZ, R28 ;  /* 0x000000ffff057224 */ /* 0x000fe400078e001c */
[----:B------:R-:W-:Y:S02]  /*3250*/  HFMA2 R16, -RZ, RZ, 0, 0 ;  /* 0x00000000ff107431 */ /* 0x000fe400000001ff */
[----:B------:R-:W-:Y:S01]  /*3260*/  IMAD.MOV.U32 R28, RZ, RZ, R29 ;  /* 0x000000ffff1c7224 */ /* 0x000fe200078e001d */
[----:B------:R-:W-:Y:S01]  /*3270*/  ISETP.NE.AND P0, PT, R15, RZ, PT ;  /* 0x000000ff0f00720c */ /* 0x000fe20003f05270 */
[----:B------:R-:W-:-:S02]  /*3280*/  IMAD.MOV.U32 R14, RZ, RZ, RZ ;  /* 0x000000ffff0e7224 */ /* 0x000fc400078e00ff */
[----:B------:R-:W-:Y:S02]  /*3290*/  IMAD.MOV.U32 R19, RZ, RZ, RZ ;  /* 0x000000ffff137224 */ /* 0x000fe400078e00ff */
[----:B------:R-:W-:Y:S01]  /*32a0*/  IMAD.MOV.U32 R29, RZ, RZ, R11 ;  /* 0x000000ffff1d7224 */ /* 0x000fe200078e000b */
[----:B------:R-:W-:Y:S07]  /*32b0*/  @!P1 BRA `(.L_x_39) ;  /* 0x0000000000bc9947 */ /* 0x000fee0003800000 */
[----:B------:R-:W-:Y:S02]  /*32c0*/  LOP3.LUT R14, R10, 0x7ffffffc, RZ, 0xc0, !PT ;  /* 0x7ffffffc0a0e7812 */ /* 0x000fe400078ec0ff */
[----:B------:R-:W-:Y:S01]  /*32d0*/  CS2R R16, SRZ ;  /* 0x0000000000107805 */ /* 0x000fe2000001ff00 */
[----:B------:R-:W-:-:S07]  /*32e0*/  IMAD.MOV.U32 R19, RZ, RZ, RZ ;  /* 0x000000ffff137224 */ /* 0x000fce00078e00ff */
.L_x_40:
[----:B------:R-:W-:-:S05]  /*32f0*/  LEA R4, R17, UR12, 0x3 ;  /* 0x0000000c11047c11 */ /* 0x000fca000f8e18ff */
[----:B-1----:R-:W2:Y:S02]  /*3300*/  LDL.64 R12, [R4] ;  /* 0x00000000040c7983 */ /* 0x002ea40000100a00 */
[----:B--2--5:R-:W-:-:S14]  /*3310*/  DSETP.GEU.AND P1, PT, R12, R8, PT ;  /* 0x000000080c00722a */ /* 0x024fdc0003f2e000 */
[----:B------:R-:W-:Y:S02]  /*3320*/  @P1 LEA R23, R19, UR14, 0x3 ;  /* 0x0000000e13171c11 */ /* 0x000fe4000f8e18ff */
[----:B------:R-:W-:-:S03]  /*3330*/  @!P1 LEA R25, R16, UR13, 0x3 ;  /* 0x0000000d10199c11 */ /* 0x000fc6000f8e18ff */
[----:B------:R-:W-:Y:S04]  /*3340*/  @P1 STL.64 [R23], R12 ;  /* 0x0000000c17001387 */ /* 0x000fe80000100a00 */
[----:B------:R0:W-:Y:S04]  /*3350*/  @!P1 STL.64 [R25], R12 ;  /* 0x0000000c19009387 */ /* 0x0001e80000100a00 */
[----:B------:R-:W2:Y:S01]  /*3360*/  LDL.64 R10, [R4+0x8] ;  /* 0x00000800040a7983 */ /* 0x000ea20000100a00 */
[----:B------:R-:W-:Y:S02]  /*3370*/  @P1 VIADD R18, R19, 0x1 ;  /* 0x0000000113121836 */ /* 0x000fe40000000000 */
[----:B------:R-:W-:Y:S01]  /*3380*/  @!P1 IMAD.MOV.U32 R18, RZ, RZ, R19 ;  /* 0x000000ffff129224 */ /* 0x000fe200078e0013 */
[----:B------:R-:W-:-:S05]  /*3390*/  @!P1 IADD3 R19, PT, PT, R16, 0x1, RZ ;  /* 0x0000000110139810 */ /* 0x000fca0007ffe0ff */
[----:B------:R-:W-:Y:S01]  /*33a0*/  @!P1 IMAD.MOV.U32 R16, RZ, RZ, R19 ;  /* 0x000000ffff109224 */ /* 0x000fe200078e0013 */
[----:B--2---:R-:W-:-:S14]  /*33b0*/  DSETP.GEU.AND P1, PT, R10, R8, PT ;  /* 0x000000080a00722a */ /* 0x004fdc0003f2e000 */
[----:B------:R-:W-:Y:S02]  /*33c0*/  @P1 LEA R27, R18, UR14, 0x3 ;  /* 0x0000000e121b1c11 */ /* 0x000fe4000f8e18ff */
[----:B------:R-:W-:-:S03]  /*33d0*/  @!P1 LEA R37, R16, UR13, 0x3 ;  /* 0x0000000d10259c11 */ /* 0x000fc6000f8e18ff */
[----:B------:R1:W-:Y:S04]  /*33e0*/  @P1 STL.64 [R27], R10 ;  /* 0x0000000a1b001387 */ /* 0x0003e80000100a00 */
[----:B------:R2:W-:Y:S04]  /*33f0*/  @!P1 STL.64 [R37], R10 ;  /* 0x0000000a25009387 */ /* 0x0005e80000100a00 */
[----:B0-----:R-:W3:Y:S01]  /*3400*/  LDL.64 R12, [R4+0x10] ;  /* 0x00001000040c7983 */ /* 0x001ee20000100a00 */
[----:B------:R-:W-:Y:S02]  /*3410*/  @P1 VIADD R19, R18, 0x1 ;  /* 0x0000000112131836 */ /* 0x000fe40000000000 */
[----:B------:R-:W-:Y:S01]  /*3420*/  @!P1 IMAD.MOV.U32 R19, RZ, RZ, R18 ;  /* 0x000000ffff139224 */ /* 0x000fe200078e0012 */
[----:B------:R-:W-:-:S05]  /*3430*/  @!P1 IADD3 R18, PT, PT, R16, 0x1, RZ ;  /* 0x0000000110129810 */ /* 0x000fca0007ffe0ff */
[----:B------:R-:W-:Y:S01]  /*3440*/  @!P1 IMAD.MOV.U32 R16, RZ, RZ, R18 ;  /* 0x000000ffff109224 */ /* 0x000fe200078e0012 */
[----:B---3--:R-:W-:-:S14]  /*3450*/  DSETP.GEU.AND P1, PT, R12, R8, PT ;  /* 0x000000080c00722a */ /* 0x008fdc0003f2e000 */
[----:B------:R-:W-:Y:S02]  /*3460*/  @P1 LEA R23, R19, UR14, 0x3 ;  /* 0x0000000e13171c11 */ /* 0x000fe4000f8e18ff */
[----:B-1----:R-:W-:-:S03]  /*3470*/  @!P1 LEA R27, R16, UR13, 0x3 ;  /* 0x0000000d101b9c11 */ /* 0x002fc6000f8e18ff */
[----:B------:R0:W-:Y:S04]  /*3480*/  @P1 STL.64 [R23], R12 ;  /* 0x0000000c17001387 */ /* 0x0001e80000100a00 */
[----:B------:R1:W-:Y:S04]  /*3490*/  @!P1 STL.64 [R27], R12 ;  /* 0x0000000c1b009387 */ /* 0x0003e80000100a00 */
[----:B--2---:R-:W2:Y:S01]  /*34a0*/  LDL.64 R10, [R4+0x18] ;  /* 0x00001800040a7983 */ /* 0x004ea20000100a00 */
[----:B------:R-:W-:Y:S02]  /*34b0*/  @P1 VIADD R18, R19, 0x1 ;  /* 0x0000000113121836 */ /* 0x000fe40000000000 */
[----:B------:R-:W-:Y:S01]  /*34c0*/  @!P1 IMAD.MOV.U32 R18, RZ, RZ, R19 ;  /* 0x000000ffff129224 */ /* 0x000fe200078e0013 */
[----:B------:R-:W-:Y:S01]  /*34d0*/  @!P1 IADD3 R19, PT, PT, R16, 0x1, RZ ;  /* 0x0000000110139810 */ /* 0x000fe20007ffe0ff */
[----:B------:R-:W-:-:S04]  /*34e0*/  VIADD R17, R17, 0x4 ;  /* 0x0000000411117836 */ /* 0x000fc80000000000 */
[----:B------:R-:W-:Y:S01]  /*34f0*/  @!P1 IMAD.MOV.U32 R16, RZ, RZ, R19 ;  /* 0x000000ffff109224 */ /* 0x000fe200078e0013 */
[----:B------:R-:W-:Y:S01]  /*3500*/  ISETP.NE.AND P1, PT, R17, R14, PT ;  /* 0x0000000e1100720c */ /* 0x000fe20003f25270 */
[----:B--2---:R-:W-:-:S14]  /*3510*/  DSETP.GEU.AND P2, PT, R10, R8, PT ;  /* 0x000000080a00722a */ /* 0x004fdc0003f4e000 */
[----:B------:R-:W-:Y:S01]  /*3520*/  @P2 LEA R25, R18, UR14, 0x3 ;  /* 0x0000000e12192c11 */ /* 0x000fe2000f8e18ff */
[C---:B------:R-:W-:Y:S01]  /*3530*/  @!P2 VIADD R4, R16.reuse, 0x1 ;  /* 0x000000011004a836 */ /* 0x040fe20000000000 */
[----:B0-----:R-:W-:Y:S02]  /*3540*/  @!P2 LEA R23, R16, UR13, 0x3 ;  /* 0x0000000d1017ac11 */ /* 0x001fe4000f8e18ff */
[----:B------:R-:W-:Y:S01]  /*3550*/  @P2 IADD3 R19, PT, PT, R18, 0x1, RZ ;  /* 0x0000000112132810 */ /* 0x000fe20007ffe0ff */
[----:B------:R1:W-:Y:S01]  /*3560*/  @P2 STL.64 [R25], R10 ;  /* 0x0000000a19002387 */ /* 0x0003e20000100a00 */
[----:B------:R-:W-:Y:S02]  /*3570*/  @!P2 IMAD.MOV.U32 R16, RZ, RZ, R4 ;  /* 0x000000ffff10a224 */ /* 0x000fe400078e0004 */
[----:B------:R-:W-:Y:S01]  /*3580*/  @!P2 IMAD.MOV.U32 R19, RZ, RZ, R18 ;  /* 0x000000ffff13a224 */ /* 0x000fe200078e0012 */
[----:B------:R1:W-:Y:S01]  /*3590*/  @!P2 STL.64 [R23], R10 ;  /* 0x0000000a1700a387 */ /* 0x0003e20000100a00 */
[----:B------:R-:W-:Y:S05]  /*35a0*/  @P1 BRA `(.L_x_40) ;  /* 0xfffffffc00501947 */ /* 0x000fea000383ffff */
.L_x_39:
[----:B------:R-:W-:Y:S05]  /*35b0*/  BSYNC.RECONVERGENT B1 ;  /* 0x0000000000017941 */ /* 0x000fea0003800200 */
.L_x_38:
[----:B------:R-:W-:Y:S01]  /*35c0*/  BSSY.RECONVERGENT B1, `(.L_x_41) ;  /* 0x0000026000017945 */ /* 0x000fe20003800200 */
[----:B------:R-:W-:-:S03]  /*35d0*/  IMAD.MOV.U32 R4, RZ, RZ, R19 ;  /* 0x000000ffff047224 */ /* 0x000fc600078e0013 */
[----:B------:R-:W-:Y:S05]  /*35e0*/  @!P0 BRA `(.L_x_42) ;  /* 0x00000000008c8947 */ /* 0x000fea0003800000 */
[----:B------:R-:W-:-:S05]  /*35f0*/  LEA R14, R14, UR12, 0x3 ;  /* 0x0000000c0e0e7c11 */ /* 0x000fca000f8e18ff */
[----:B-1----:R-:W2:Y:S01]  /*3600*/  LDL.64 R10, [R14] ;  /* 0x000000000e0a7983 */ /* 0x002ea20000100a00 */
        /* <DEDUP_REMOVED lines=11> */
[----:B0-----:R-:W2:Y:S01]  /*36c0*/  LDL.64 R10, [R14+0x8] ;  /* 0x000008000e0a7983 */ /* 0x001ea20000100a00 */
[----:B------:R-:W-:Y:S01]  /*36d0*/  ISETP.NE.AND P1, PT, R15, 0x2, PT ;  /* 0x000000020f00780c */ /* 0x000fe20003f25270 */
[----:B--2---:R-:W-:-:S14]  /*36e0*/  DSETP.GEU.AND P0, PT, R10, R8, PT ;  /* 0x000000080a00722a */ /* 0x004fdc0003f0e000 */
        /* <DEDUP_REMOVED lines=9> */
[----:B--2---:R-:W2:Y:S02]  /*3780*/  LDL.64 R10, [R14+0x10] ;  /* 0x000010000e0a7983 */ /* 0x004ea40000100a00 */
        /* <DEDUP_REMOVED lines=8> */
[----:B------:R-:W-:-:S07]  /*3810*/  @P0 IMAD.MOV.U32 R4, RZ, RZ, R12 ;  /* 0x000000ffff040224 */ /* 0x000fce00078e000c */
.L_x_42:
[----:B------:R-:W-:Y:S05]  /*3820*/  BSYNC.RECONVERGENT B1 ;  /* 0x0000000000017941 */ /* 0x000fea0003800200 */
.L_x_41:
[----:B------:R-:W-:-:S04]  /*3830*/  ISETP.NE.AND P0, PT, R4, RZ, PT ;  /* 0x000000ff0400720c */ /* 0x000fc80003f05270 */
[----:B------:R-:W-:-:S13]  /*3840*/  ISETP.EQ.OR P0, PT, R16, RZ, !P0 ;  /* 0x000000ff1000720c */ /* 0x000fda0004702670 */
[----:B------:R-:W-:Y:S05]  /*3850*/  @P0 BRA `(.L_x_43) ;  /* 0x00000004005c0947 */ /* 0x000fea0003800000 */
[----:B-----5:R-:W-:Y:S01]  /*3860*/  DSETP.GEU.AND P0, PT, R32, R8, PT ;  /* 0x000000082000722a */ /* 0x020fe20003f0e000 */
[----:B------:R-:W-:-:S13]  /*3870*/  BSSY.RECONVERGENT B1, `(.L_x_44) ;  /* 0x0000051000017945 */ /* 0x000fda0003800200 */
[----:B------:R-:W-:Y:S05]  /*3880*/  @!P0 BRA `(.L_x_45) ;  /* 0x0000000000a08947 */ /* 0x000fea0003800000 */
[----:B------:R-:W-:Y:S02]  /*3890*/  ISETP.GT.AND P0, PT, R4, RZ, PT ;  /* 0x000000ff0400720c */ /* 0x000fe40003f04270 */
[----:B0123--:R-:W-:-:S11]  /*38a0*/  MOV R10, R4 ;  /* 0x00000004000a7202 */ /* 0x00ffd60000000f00 */
[----:B------:R-:W-:Y:S05]  /*38b0*/  @!P0 BRA `(.L_x_46) ;  /* 0x0000000400308947 */ /* 0x000fea0003800000 */
[C---:B------:R-:W-:Y:S01]  /*38c0*/  ISETP.GE.U32.AND P0, PT, R4.reuse, 0x4, PT ;  /* 0x000000040400780c */ /* 0x040fe20003f06070 */
[----:B------:R-:W-:Y:S01]  /*38d0*/  BSSY.RECONVERGENT B2, `(.L_x_47) ;  /* 0x0000011000027945 */ /* 0x000fe20003800200 */
[----:B------:R-:W-:Y:S01]  /*38e0*/  LOP3.LUT R16, R4, 0x3, RZ, 0xc0, !PT ;  /* 0x0000000304107812 */ /* 0x000fe200078ec0ff */
[----:B------:R-:W-:-:S10]  /*38f0*/  IMAD.MOV.U32 R8, RZ, RZ, RZ ;  /* 0x000000ffff087224 */ /* 0x000fd400078e00ff */
[----:B------:R-:W-:Y:S05]  /*3900*/  @!P0 BRA `(.L_x_48) ;  /* 0x0000000000348947 */ /* 0x000fea0003800000 */
[----:B------:R-:W-:Y:S01]  /*3910*/  BSSY.RECONVERGENT B3, `(.L_x_49) ;  /* 0x000000b000037945 */ /* 0x000fe20003800200 */
[----:B------:R-:W-:Y:S01]  /*3920*/  IMAD.MOV.U32 R17, RZ, RZ, RZ ;  /* 0x000000ffff117224 */ /* 0x000fe200078e00ff */
[----:B------:R-:W-:-:S07]  /*3930*/  LOP3.LUT R18, R4, 0x7ffffffc, RZ, 0xc0, !PT ;  /* 0x7ffffffc04127812 */ /* 0x000fce00078ec0ff */
.L_x_50:
[----:B0-----:R-:W-:-:S05]  /*3940*/  LEA R19, R17, UR16, 0x3 ;  /* 0x0000001011137c11 */ /* 0x001fca000f8e18ff */
[----:B------:R-:W2:Y:S04]  /*3950*/  LDL.128 R12, [R19+0xc000] ;  /* 0x00c00000130c7983 */ /* 0x000ea80000100c00 */
[----:B------:R-:W3:Y:S01]  /*3960*/  LDL.128 R8, [R19+0xc010] ;  /* 0x00c0100013087983 */ /* 0x000ee20000100c00 */
[----:B------:R-:W-:-:S05]  /*3970*/  VIADD R17, R17, 0x4 ;  /* 0x0000000411117836 */ /* 0x000fca0000000000 */
[----:B------:R-:W-:Y:S01]  /*3980*/  ISETP.NE.AND P0, PT, R17, R18, PT ;  /* 0x000000121100720c */ /* 0x000fe20003f05270 */
[----:B--2---:R0:W-:Y:S04]  /*3990*/  STL.128 [R19+0x4000], R12 ;  /* 0x0040000c13007387 */ /* 0x0041e80000100c00 */
[----:B---3--:R0:W-:Y:S08]  /*39a0*/  STL.128 [R19+0x4010], R8 ;  /* 0x0040100813007387 */ /* 0x0081f00000100c00 */
[----:B------:R-:W-:Y:S05]  /*39b0*/  @P0 BRA `(.L_x_50) ;  /* 0xfffffffc00e00947 */ /* 0x000fea000383ffff */
[----:B------:R-:W-:Y:S05]  /*39c0*/  BSYNC.RECONVERGENT B3 ;  /* 0x0000000000037941 */ /* 0x000fea0003800200 */
.L_x_49:
[----:B0-----:R-:W-:-:S07]  /*39d0*/  MOV R8, R18 ;  /* 0x0000001200087202 */ /* 0x001fce0000000f00 */
.L_x_48:
[----:B------:R-:W-:Y:S05]  /*39e0*/  BSYNC.RECONVERGENT B2 ;  /* 0x0000000000027941 */ /* 0x000fea0003800200 */
.L_x_47:
[----:B------:R-:W-:Y:S01]  /*39f0*/  ISETP.NE.AND P0, PT, R16, RZ, PT ;  /* 0x000000ff1000720c */ /* 0x000fe20003f05270 */
[----:B------:R-:W-:-:S12]  /*3a00*/  IMAD.MOV.U32 R10, RZ, RZ, R4 ;  /* 0x000000ffff0a7224 */ /* 0x000fd800078e0004 */
[----:B------:R-:W-:Y:S05]  /*3a10*/  @!P0 BRA `(.L_x_46) ;  /* 0x0000000000d88947 */ /* 0x000fea0003800000 */
[----:B------:R-:W-:-:S05]  /*3a20*/  LEA R11, R8, UR16, 0x3 ;  /* 0x00000010080b7c11 */ /* 0x000fca000f8e18ff */
[----:B------:R-:W2:Y:S01]  /*3a30*/  LDL.64 R8, [R11+0xc000] ;  /* 0x00c000000b087983 */ /* 0x000ea20000100a00 */
[----:B------:R-:W-:Y:S01]  /*3a40*/  ISETP.NE.AND P0, PT, R16, 0x1, PT ;  /* 0x000000011000780c */ /* 0x000fe20003f05270 */
[----:B------:R-:W-:Y:S02]  /*3a50*/  IMAD.MOV.U32 R10, RZ, RZ, R4 ;  /* 0x000000ffff0a7224 */ /* 0x000fe400078e0004 */
[----:B--2---:R3:W-:Y:S10]  /*3a60*/  STL.64 [R11+0x4000], R8 ;  /* 0x004000080b007387 */ /* 0x0047f40000100a00 */
[----:B------:R-:W-:Y:S05]  /*3a70*/  @!P0 BRA `(.L_x_46) ;  /* 0x0000000000c08947 */ /* 0x000fea0003800000 */
[----:B---3--:R-:W2:Y:S01]  /*3a80*/  LDL.64 R8, [R11+0xc008] ;  /* 0x00c008000b087983 */ /* 0x008ea20000100a00 */
[----:B------:R-:W-:Y:S01]  /*3a90*/  ISETP.NE.AND P0, PT, R16, 0x2, PT ;  /* 0x000000021000780c */ /* 0x000fe20003f05270 */
[----:B------:R-:W-:Y:S02]  /*3aa0*/  IMAD.MOV.U32 R10, RZ, RZ, R4 ;  /* 0x000000ffff0a7224 */ /* 0x000fe400078e0004 */
[----:B--2---:R4:W-:Y:S10]  /*3ab0*/  STL.64 [R11+0x4008], R8 ;  /* 0x004008080b007387 */ /* 0x0049f40000100a00 */
[----:B------:R-:W-:Y:S05]  /*3ac0*/  @!P0 BRA `(.L_x_46) ;  /* 0x0000000000ac8947 */ /* 0x000fea0003800000 */
[----:B----4-:R-:W2:Y:S01]  /*3ad0*/  LDL.64 R8, [R11+0xc010] ;  /* 0x00c010000b087983 */ /* 0x010ea20000100a00 */
[----:B------:R-:W-:-:S03]  /*3ae0*/  MOV R10, R4 ;  /* 0x00000004000a7202 */ /* 0x000fc60000000f00 */
[----:B--2---:R0:W-:Y:S01]  /*3af0*/  STL.64 [R11+0x4010], R8 ;  /* 0x004010080b007387 */ /* 0x0041e20000100a00 */
[----:B------:R-:W-:Y:S05]  /*3b00*/  BRA `(.L_x_46) ;  /* 0x00000000009c7947 */ /* 0x000fea0003800000 */
.L_x_45:
[----:B------:R-:W-:Y:S01]  /*3b10*/  ISETP.GT.AND P0, PT, R16, RZ, PT ;  /* 0x000000ff1000720c */ /* 0x000fe20003f04270 */
[----:B0123--:R-:W-:-:S12]  /*3b20*/  IMAD.MOV.U32 R10, RZ, RZ, R16 ;  /* 0x000000ffff0a7224 */ /* 0x00ffd800078e0010 */
        /* <DEDUP_REMOVED lines=9> */
.L_x_54:
[----:B0-----:R-:W-:-:S05]  /*3bc0*/  LEA R19, R17, UR16, 0x3 ;  /* 0x0000001011137c11 */ /* 0x001fca000f8e18ff */
[----:B------:R-:W2:Y:S04]  /*3bd0*/  LDL.128 R12, [R19+0x8000] ;  /* 0x00800000130c7983 */ /* 0x000ea80000100c00 */
[----:B------:R-:W3:Y:S01]  /*3be0*/  LDL.128 R8, [R19+0x8010] ;  /* 0x0080100013087983 */ /* 0x000ee20000100c00 */
[----:B------:R-:W-:-:S04]  /*3bf0*/  IADD3 R17, PT, PT, R17, 0x4, RZ ;  /* 0x0000000411117810 */ /* 0x000fc80007ffe0ff */
[----:B------:R-:W-:Y:S01]  /*3c00*/  ISETP.NE.AND P0, PT, R17, R18, PT ;  /* 0x000000121100720c */ /* 0x000fe20003f05270 */
[----:B--2---:R0:W-:Y:S04]  /*3c10*/  STL.128 [R19+0x4000], R12 ;  /* 0x0040000c13007387 */ /* 0x0041e80000100c00 */
[----:B---3--:R0:W-:Y:S08]  /*3c20*/  STL.128 [R19+0x4010], R8 ;  /* 0x0040100813007387 */ /* 0x0081f00000100c00 */
[----:B------:R-:W-:Y:S05]  /*3c30*/  @P0 BRA `(.L_x_54) ;  /* 0xfffffffc00e00947 */ /* 0x000fea000383ffff */
[----:B------:R-:W-:Y:S05]  /*3c40*/  BSYNC.RECONVERGENT B3 ;  /* 0x0000000000037941 */ /* 0x000fea0003800200 */
.L_x_53:
[----:B0-----:R-:W-:-:S07]  /*3c50*/  IMAD.MOV.U32 R8, RZ, RZ, R18 ;  /* 0x000000ffff087224 */ /* 0x001fce00078e0012 */
.L_x_52:
[----:B------:R-:W-:Y:S05]  /*3c60*/  BSYNC.RECONVERGENT B2 ;  /* 0x0000000000027941 */ /* 0x000fea0003800200 */
.L_x_51:
        /* <DEDUP_REMOVED lines=9> */
[----:B0-----:R-:W2:Y:S01]  /*3d00*/  LDL.64 R8, [R11+0x8008] ;  /* 0x008008000b087983 */ /* 0x001ea20000100a00 */
[----:B------:R-:W-:Y:S02]  /*3d10*/  ISETP.NE.AND P0, PT, R4, 0x2, PT ;  /* 0x000000020400780c */ /* 0x000fe40003f05270 */
[----:B------:R-:W-:Y:S01]  /*3d20*/  MOV R10, R16 ;  /* 0x00000010000a7202 */ /* 0x000fe20000000f00 */
[----:B--2---:R1:W-:Y:S10]  /*3d30*/  STL.64 [R11+0x4008], R8 ;  /* 0x004008080b007387 */ /* 0x0043f40000100a00 */
[----:B------:R-:W-:Y:S05]  /*3d40*/  @!P0 BRA `(.L_x_46) ;  /* 0x00000000000c8947 */ /* 0x000fea0003800000 */
[----:B-1----:R-:W2:Y:S01]  /*3d50*/  LDL.64 R8, [R11+0x8010] ;  /* 0x008010000b087983 */ /* 0x002ea20000100a00 */
[----:B------:R-:W-:-:S03]  /*3d60*/  IMAD.MOV.U32 R10, RZ, RZ, R16 ;  /* 0x000000ffff0a7224 */ /* 0x000fc600078e0010 */
[----:B--2---:R2:W-:Y:S04]  /*3d70*/  STL.64 [R11+0x4010], R8 ;  /* 0x004010080b007387 */ /* 0x0045e80000100a00 */
.L_x_46:
[----:B------:R-:W-:Y:S05]  /*3d80*/  BSYNC.RECONVERGENT B1 ;  /* 0x0000000000017941 */ /* 0x000fea0003800200 */
.L_x_44:
[----:B------:R-:W-:Y:S01]  /*3d90*/  VIADD R3, R3, 0x1 ;  /* 0x0000000103037836 */ /* 0x000fe20000000000 */
[----:B------:R-:W-:-:S04]  /*3da0*/  ISETP.GT.AND P1, PT, R10, 0x1, PT ;  /* 0x000000010a00780c */ /* 0x000fc80003f24270 */
[----:B------:R-:W-:-:S13]  /*3db0*/  ISETP.GE.AND P0, PT, R3, UR6, PT ;  /* 0x0000000603007c0c */ /* 0x000fda000bf06270 */
[----:B------:R-:W-:Y:S05]  /*3dc0*/  @!P0 BRA P1, `(.L_x_55) ;  /* 0xfffffff0009c8947 */ /* 0x000fea000083ffff */
.L_x_43:
[----:B------:R-:W-:Y:S05]  /*3dd0*/  BSYNC.RECONVERGENT B0 ;  /* 0x0000000000007941 */ /* 0x000fea0003800200 */
.L_x_37:
[----:B012345:R-:W0:Y:S01]  /*3de0*/  LDC.64 R8, c[0x0][0x3a8] ;  /* 0x0000ea00ff087b82 */ /* 0x03fe220000000a00 */
[----:B------:R-:W-:Y:S01]  /*3df0*/  IMAD.MOV.U32 R4, RZ, RZ, 0x2710 ;  /* 0x00002710ff047424 */ /* 0x000fe200078e00ff */
[----:B------:R-:W-:Y:S01]  /*3e00*/  MOV R20, R2 ;  /* 0x0000000200147202 */ /* 0x000fe20000000f00 */
[----:B------:R-:W-:Y:S02]  /*3e10*/  IMAD.MOV.U32 R23, RZ, RZ, R5 ;  /* 0x000000ffff177224 */ /* 0x000fe400078e0005 */
[----:B------:R-:W-:Y:S01]  /*3e20*/  IMAD R11, R31, R4, UR4 ;  /* 0x000000041f0b7e24 */ /* 0x000fe2000f8e0204 */
[----:B------:R-:W-:Y:S01]  /*3e30*/  UIADD3 UR4, UPT, UPT, UR4, 0x1, URZ ;  /* 0x0000000104047890 */ /* 0x000fe2000fffe0ff */
[----:B------:R-:W-:-:S03]  /*3e40*/  IMAD.IADD R30, R3, 0x1, R30 ;  /* 0x00000001031e7824 */ /* 0x000fc600078e021e */
[----:B------:R-:W-:Y:S01]  /*3e50*/  UISETP.NE.AND UP1, UPT, UR4, 0x2710, UPT ;  /* 0x000027100400788c */ /* 0x000fe2000bf25270 */
[----:B0-----:R-:W-:-:S05]  /*3e60*/  IMAD.WIDE R8, R11, 0x30, R8 ;  /* 0x000000300b087825 */ /* 0x001fca00078e0208 */
[----:B------:R2:W-:Y:S04]  /*3e70*/  STG.E.64 desc[UR10][R8.64+0x18], R6 ;  /* 0x0000180608007986 */ /* 0x0005e8000c101b0a */
[----:B------:R2:W-:Y:S04]  /*3e80*/  STG.E.64 desc[UR10][R8.64+0x28], R34 ;  /* 0x0000282208007986 */ /* 0x0005e8000c101b0a */
[----:B------:R2:W-:Y:S04]  /*3e90*/  STG.E.64 desc[UR10][R8.64], R20 ;  /* 0x0000001408007986 */ /* 0x0005e8000c101b0a */
[----:B------:R2:W-:Y:S04]  /*3ea0*/  STG.E.64 desc[UR10][R8.64+0x8], R22 ;  /* 0x0000081608007986 */ /* 0x0005e8000c101b0a */
[----:B------:R2:W-:Y:S04]  /*3eb0*/  STG.E desc[UR10][R8.64+0x20], R0 ;  /* 0x0000200008007986 */ /* 0x0005e8000c10190a */
[----:B------:R2:W-:Y:S01]  /*3ec0*/  STG.E.64 desc[UR10][R8.64+0x10], R28 ;  /* 0x0000101c08007986 */ /* 0x0005e2000c101b0a */
[----:B------:R-:W-:Y:S05]  /*3ed0*/  BRA.U UP1, `(.L_x_56) ;  /* 0xffffffd101f47547 */ /* 0x000fea000b83ffff */
.L_x_26:
[----:B0-----:R-:W0:Y:S01]  /*3ee0*/  LDC.64 R2, c[0x0][0x390] ;  /* 0x0000e400ff027b82 */ /* 0x001e220000000a00 */
[----:B------:R-:W-:-:S05]  /*3ef0*/  IMAD.HI.U32 R30, R30, -0x2e48e8a7, RZ ;  /* 0xd1b717591e1e7827 */ /* 0x000fca00078e00ff */
[----:B------:R-:W-:Y:S01]  /*3f00*/  SHF.R.U32.HI R5, RZ, 0xd, R30 ;  /* 0x0000000dff057819 */ /* 0x000fe2000001161e */
[----:B0-----:R-:W-:-:S05]  /*3f10*/  IMAD.WIDE R2, R31, 0x4, R2 ;  /* 0x000000041f027825 */ /* 0x001fca00078e0202 */
[----:B------:R-:W-:Y:S01]  /*3f20*/  STG.E desc[UR10][R2.64], R5 ;  /* 0x0000000502007986 */ /* 0x000fe2000c10190a */
[----:B------:R-:W-:Y:S05]  /*3f30*/  EXIT ;  /* 0x000000000000794d */ /* 0x000fea0003800000 */
.L_x_57:
        /* <DEDUP_REMOVED lines=12> */
.L_x_70:


//--------------------- .text._Z12setup_kernelP17curandStateXORWOWmi --------------------------
	.section	.text._Z12setup_kernelP17curandStateXORWOWmi,"ax",@progbits
	.align	128
        .global         _Z12setup_kernelP17curandStateXORWOWmi
        .type           _Z12setup_kernelP17curandStateXORWOWmi,@function
        .size           _Z12setup_kernelP17curandStateXORWOWmi,(.L_x_71 - _Z12setup_kernelP17curandStateXORWOWmi)
        .other          _Z12setup_kernelP17curandStateXORWOWmi,@"STO_CUDA_ENTRY STV_DEFAULT"
_Z12setup_kernelP17curandStateXORWOWmi:
.text._Z12setup_kernelP17curandStateXORWOWmi:
[----:B------:R-:W-:Y:S01]  /*0000*/  LDC R1, c[0x0][0x37c] ;  /* 0x0000df00ff017b82 */ /* 0x000fe20000000800 */
[----:B------:R-:W0:Y:S07]  /*0010*/  S2R R0, SR_TID.X ;  /* 0x0000000000007919 */ /* 0x000e2e0000002100 */
[----:B------:R-:W0:Y:S01]  /*0020*/  S2UR UR4, SR_CTAID.X ;  /* 0x00000000000479c3 */ /* 0x000e220000002500 */
[----:B------:R-:W1:Y:S07]  /*0030*/  LDCU UR5, c[0x0][0x390] ;  /* 0x00007200ff0577ac */ /* 0x000e6e0008000800 */
[----:B------:R-:W0:Y:S02]  /*0040*/  LDC R13, c[0x0][0x360] ;  /* 0x0000d800ff0d7b82 */ /* 0x000e240000000800 */
[----:B0-----:R-:W-:-:S05]  /*0050*/  IMAD R13, R13, UR4, R0 ;  /* 0x000000040d0d7c24 */ /* 0x001fca000f8e0200 */
[----:B-1----:R-:W-:-:S13]  /*0060*/  ISETP.GE.AND P0, PT, R13, UR5, PT ;  /* 0x000000050d007c0c */ /* 0x002fda000bf06270 */
[----:B------:R-:W-:Y:S05]  /*0070*/  @P0 EXIT ;  /* 0x000000000000094d */ /* 0x000fea0003800000 */
[----:B------:R-:W0:Y:S01]  /*0080*/  LDC.64 R2, c[0x0][0x388] ;  /* 0x0000e200ff027b82 */ /* 0x000e220000000a00 */
[----:B------:R-:W1:Y:S01]  /*0090*/  LDCU.64 UR4, c[0x0][0x358] ;  /* 0x00006b00ff0477ac */ /* 0x000e620008000a00 */
[----:B------:R-:W-:Y:S01]  /*00a0*/  ISETP.NE.AND P0, PT, R13, RZ, PT ;  /* 0x000000ff0d00720c */ /* 0x000fe20003f05270 */
[----:B------:R-:W-:Y:S05]  /*00b0*/  BSSY.RECONVERGENT B0, `(.L_x_58) ;  /* 0x00000e1000007945 */ /* 0x000fea0003800200 */
[----:B------:R-:W2:Y:S01]  /*00c0*/  LDC.64 R6, c[0x0][0x380] ;  /* 0x0000e000ff067b82 */ /* 0x000ea20000000a00 */
[----:B0-----:R-:W-:Y:S02]  /*00d0*/  LOP3.LUT R0, R2, 0xaad26b49, RZ, 0x3c, !PT ;  /* 0xaad26b4902007812 */ /* 0x001fe400078e3cff */
[----:B------:R-:W-:-:S03]  /*00e0*/  LOP3.LUT R2, R3, 0xf7dcefdd, RZ, 0x3c, !PT ;  /* 0xf7dcefdd03027812 */ /* 0x000fc600078e3cff */
[----:B------:R-:W-:Y:S02]  /*00f0*/  IMAD R0, R0, 0x4182bed5, RZ ;  /* 0x4182bed500007824 */ /* 0x000fe400078e02ff */
[----:B------:R-:W-:Y:S02]  /*0100*/  IMAD R3, R2, -0x658354e5, RZ ;  /* 0x9a7cab1b02037824 */ /* 0x000fe400078e02ff */
[----:B--2---:R-:W-:Y:S01]  /*0110*/  IMAD.WIDE R6, R13, 0x30, R6 ;  /* 0x000000300d067825 */ /* 0x004fe200078e0206 */
[C---:B------:R-:W-:Y:S02]  /*0120*/  LOP3.LUT R8, R0.reuse, 0x159a55e5, RZ, 0x3c, !PT ;  /* 0x159a55e500087812 */ /* 0x040fe400078e3cff */
[C---:B------:R-:W-:Y:S01]  /*0130*/  IADD3 R4, PT, PT, R0.reuse, 0x64f0c9, R3 ;  /* 0x0064f0c900047810 */ /* 0x040fe20007ffe003 */
[C---:B------:R-:W-:Y:S01]  /*0140*/  VIADD R5, R0.reuse, 0x75bcd15 ;  /* 0x075bcd1500057836 */ /* 0x040fe20000000000 */
[----:B------:R-:W-:Y:S01]  /*0150*/  LOP3.LUT R10, R3, 0x5491333, RZ, 0x3c, !PT ;  /* 0x05491333030a7812 */ /* 0x000fe200078e3cff */
[----:B------:R-:W-:-:S02]  /*0160*/  VIADD R11, R0, 0x583f19 ;  /* 0x00583f19000b7836 */ /* 0x000fc40000000000 */
[----:B------:R-:W-:Y:S01]  /*0170*/  VIADD R9, R3, 0x1f123bb5 ;  /* 0x1f123bb503097836 */ /* 0x000fe20000000000 */
[----:B-1----:R0:W-:Y:S04]  /*0180*/  STG.E.64 desc[UR4][R6.64], R4 ;  /* 0x0000000406007986 */ /* 0x0021e8000c101b04 */
[----:B------:R0:W-:Y:S04]  /*0190*/  STG.E.64 desc[UR4][R6.64+0x8], R8 ;  /* 0x0000080806007986 */ /* 0x0001e8000c101b04 */
[----:B------:R0:W-:Y:S01]  /*01a0*/  STG.E.64 desc[UR4][R6.64+0x10], R10 ;  /* 0x0000100a06007986 */ /* 0x0001e2000c101b04 */
[----:B------:R-:W-:Y:S05]  /*01b0*/  @!P0 BRA `(.L_x_59) ;  /* 0x0000000c00408947 */ /* 0x000fea0003800000 */
[----:B------:R-:W-:Y:S01]  /*01c0*/  SHF.R.S32.HI R0, RZ, 0x1f, R13 ;  /* 0x0000001fff007819 */ /* 0x000fe2000001140d */
[----:B------:R-:W-:-:S07]  /*01d0*/  IMAD.MOV.U32 R12, RZ, RZ, RZ ;  /* 0x000000ffff0c7224 */ /* 0x000fce00078e00ff */
.L_x_65:
[----:B-1----:R-:W-:Y:S01]  /*01e0*/  LOP3.LUT R2, R13, 0x3, RZ, 0xc0, !PT ;  /* 0x000000030d027812 */ /* 0x002fe200078ec0ff */
[----:B------:R-:W-:Y:S03]  /*01f0*/  BSSY.RECONVERGENT B1, `(.L_x_60) ;  /* 0x00000c6000017945 */ /* 0x000fe60003800200 */
[----:B------:R-:W-:-:S04]  /*0200*/  ISETP.NE.U32.AND P0, PT, R2, RZ, PT ;  /* 0x000000ff0200720c */ /* 0x000fc80003f05070 */
[----:B------:R-:W-:-:S13]  /*0210*/  ISETP.NE.AND.EX P0, PT, RZ, RZ, PT, P0 ;  /* 0x000000ffff00720c */ /* 0x000fda0003f05300 */
[----:B------:R-:W-:Y:S05]  /*0220*/  @!P0 BRA `(.L_x_61) ;  /* 0x0000000c00088947 */ /* 0x000fea0003800000 */
[----:B0-----:R-:W0:Y:S01]  /*0230*/  LDC.64 R8, c[0x4][RZ] ;  /* 0x01000000ff087b82 */ /* 0x001e220000000a00 */
[----:B------:R-:W-:Y:S02]  /*0240*/  IMAD.MOV.U32 R14, RZ, RZ, RZ ;  /* 0x000000ffff0e7224 */ /* 0x000fe400078e00ff */
[----:B0-----:R-:W-:-:S07]  /*0250*/  IMAD.WIDE.U32 R8, R12, 0xc80, R8 ;  /* 0x00000c800c087825 */ /* 0x001fce00078e0008 */
.L_x_64:
[----:B-1----:R-:W-:Y:S01]  /*0260*/  IMAD.MOV.U32 R15, RZ, RZ, RZ ;  /* 0x000000ffff0f7224 */ /* 0x002fe200078e00ff */
[----:B------:R-:W-:Y:S01]  /*0270*/  CS2R R2, SRZ ;  /* 0x0000000000027805 */ /* 0x000fe2000001ff00 */
[----:B------:R-:W-:Y:S01]  /*0280*/  IMAD.MOV.U32 R17, RZ, RZ, RZ ;  /* 0x000000ffff117224 */ /* 0x000fe200078e00ff */
[----:B------:R-:W-:-:S07]  /*0290*/  CS2R R4, SRZ ;  /* 0x0000000000047805 */ /* 0x000fce000001ff00 */
.L_x_63:
[----:B------:R-:W-:-:S05]  /*02a0*/  IMAD.WIDE.U32 R10, R17, 0x4, R6 ;  /* 0x00000004110a7825 */ /* 0x000fca00078e0006 */
[----:B------:R0:W5:Y:S01]  /*02b0*/  LDG.E R16, desc[UR4][R10.64+0x4] ;  /* 0x000004040a107981 */ /* 0x000162000c1e1900 */
[----:B------:R-:W-:-:S07]  /*02c0*/  IMAD.MOV.U32 R19, RZ, RZ, RZ ;  /* 0x000000ffff137224 */ /* 0x000fce00078e00ff */
.L_x_62:
[----:B-----5:R-:W-:Y:S01]  /*02d0*/  SHF.R.U32.HI R24, RZ, R19, R16 ;  /* 0x00000013ff187219 */ /* 0x020fe20000011610 */
[----:B0-----:R-:W-:-:S03]  /*02e0*/  IMAD.SHL.U32 R10, R17, 0x20, RZ ;  /* 0x00000020110a7824 */ /* 0x001fc600078e00ff */
[----:B------:R-:W-:Y:S01]  /*02f0*/  LOP3.LUT R11, R24, 0x1, RZ, 0xc0, !PT ;  /* 0x00000001180b7812 */ /* 0x000fe200078ec0ff */
[----:B------:R-:W-:-:S03]  /*0300*/  IMAD.IADD R10, R10, 0x1, R19 ;  /* 0x000000010a0a7824 */ /* 0x000fc600078e0213 */
[----:B------:R-:W-:Y:S01]  /*0310*/  ISETP.NE.U32.AND P0, PT, R11, 0x1, PT ;  /* 0x000000010b00780c */ /* 0x000fe20003f05070 */
[----:B------:R-:W-:-:S03]  /*0320*/  IMAD R11, R10, 0x5, RZ ;  /* 0x000000050a0b7824 */ /* 0x000fc600078e02ff */
[----:B------:R-:W-:Y:S01]  /*0330*/  R2P PR, R24, 0x7e ;  /* 0x0000007e18007804 */ /* 0x000fe20000000000 */
[----:B------:R-:W-:-:S08]  /*0340*/  IMAD.WIDE.U32 R10, R11, 0x4, R8 ;  /* 0x000000040b0a7825 */ /* 0x000fd000078e0008 */
[----:B------:R-:W2:Y:S04]  /*0350*/  @!P0 LDG.E R18, desc[UR4][R10.64] ;  /* 0x000000040a128981 */ /* 0x000ea8000c1e1900 */
[----:B------:R-:W3:Y:S04]  /*0360*/  @!P0 LDG.E R20, desc[UR4][R10.64+0x10] ;  /* 0x000010040a148981 */ /* 0x000ee8000c1e1900 */
[----:B------:R-:W4:Y:S04]  /*0370*/  @P1 LDG.E R22, desc[UR4][R10.64+0x14] ;  /* 0x000014040a161981 */ /* 0x000f28000c1e1900 */
[----:B------:R-:W4:Y:S04]  /*0380*/  @P2 LDG.E R26, desc[UR4][R10.64+0x28] ;  /* 0x000028040a1a2981 */ /* 0x000f28000c1e1900 */
[----:B------:R-:W4:Y:S04]  /*0390*/  @!P0 LDG.E R21, desc[UR4][R10.64+0x4] ;  /* 0x000004040a158981 */ /* 0x000f28000c1e1900 */
[----:B------:R-:W4:Y:S04]  /*03a0*/  @!P0 LDG.E R23, desc[UR4][R10.64+0xc] ;  /* 0x00000c040a178981 */ /* 0x000f28000c1e1900 */
[----:B------:R-:W4:Y:S04]  /*03b0*/  @P1 LDG.E R25, desc[UR4][R10.64+0x18] ;  /* 0x000018040a191981 */ /* 0x000f28000c1e1900 */
[----:B------:R-:W4:Y:S04]  /*03c0*/  @P3 LDG.E R28, desc[UR4][R10.64+0x3c] ;  /* 0x00003c040a1c3981 */ /* 0x000f28000c1e1900 */
[----:B------:R-:W4:Y:S01]  /*03d0*/  @P6 LDG.E R27, desc[UR4][R10.64+0x7c] ;  /* 0x00007c040a1b6981 */ /* 0x000f22000c1e1900 */
[----:B--2---:R-:W-:-:S03]  /*03e0*/  @!P0 LOP3.LUT R15, R15, R18, RZ, 0x3c, !PT ;  /* 0x000000120f0f8212 */ /* 0x004fc600078e3cff */
[----:B------:R-:W2:Y:S01]  /*03f0*/  @!P0 LDG.E R18, desc[UR4][R10.64+0x8] ;  /* 0x000008040a128981 */ /* 0x000ea2000c1e1900 */
[----:B---3--:R-:W-:-:S03]  /*0400*/  @!P0 LOP3.LUT R3, R3, R20, RZ, 0x3c, !PT ;  /* 0x0000001403038212 */ /* 0x008fc600078e3cff */
[----:B------:R-:W3:Y:S01]  /*0410*/  @P1 LDG.E R20, desc[UR4][R10.64+0x24] ;  /* 0x000024040a141981 */ /* 0x000ee2000c1e1900 */
[----:B----4-:R-:W-:-:S03]  /*0420*/  @P1 LOP3.LUT R15, R15, R22, RZ, 0x3c, !PT ;  /* 0x000000160f0f1212 */ /* 0x010fc600078e3cff */
[----:B------:R-:W4:Y:S01]  /*0430*/  @P2 LDG.E R22, desc[UR4][R10.64+0x38] ;  /* 0x000038040a162981 */ /* 0x000f22000c1e1900 */
[----:B------:R-:W-:-:S03]  /*0440*/  @P2 LOP3.LUT R15, R15, R26, RZ, 0x3c, !PT ;  /* 0x0000001a0f0f2212 */ /* 0x000fc600078e3cff */
[----:B------:R-:W4:Y:S01]  /*0450*/  @P4 LDG.E R26, desc[UR4][R10.64+0x50] ;  /* 0x000050040a1a4981 */ /* 0x000f22000c1e1900 */
[----:B------:R-:W-:-:S03]  /*0460*/  @!P0 LOP3.LUT R4, R4, R21, RZ, 0x3c, !PT ;  /* 0x0000001504048212 */ /* 0x000fc600078e3cff */
[----:B------:R-:W4:Y:S01]  /*0470*/  @P1 LDG.E R21, desc[UR4][R10.64+0x20] ;  /* 0x000020040a151981 */ /* 0x000f22000c1e1900 */
[----:B------:R-:W-:-:S03]  /*0480*/  @!P0 LOP3.LUT R2, R2, R23, RZ, 0x3c, !PT ;  /* 0x0000001702028212 */ /* 0x000fc600078e3cff */
[----:B------:R-:W4:Y:S01]  /*0490*/  @P2 LDG.E R23, desc[UR4][R10.64+0x2c] ;  /* 0x00002c040a172981 */ /* 0x000f22000c1e1900 */
[----:B------:R-:W-:-:S03]  /*04a0*/  @P1 LOP3.LUT R4, R4, R25, RZ, 0x3c, !PT ;  /* 0x0000001904041212 */ /* 0x000fc600078e3cff */
[----:B------:R-:W4:Y:S01]  /*04b0*/  @P2 LDG.E R25, desc[UR4][R10.64+0x34] ;  /* 0x000034040a192981 */ /* 0x000f22000c1e1900 */
[----:B--2---:R-:W-:-:S03]  /*04c0*/  @!P0 LOP3.LUT R5, R5, R18, RZ, 0x3c, !PT ;  /* 0x0000001205058212 */ /* 0x004fc600078e3cff */
[----:B------:R-:W2:Y:S01]  /*04d0*/  @P1 LDG.E R18, desc[UR4][R10.64+0x1c] ;  /* 0x00001c040a121981 */ /* 0x000ea2000c1e1900 */
[----:B---3--:R-:W-:-:S03]  /*04e0*/  @P1 LOP3.LUT R3, R3, R20, RZ, 0x3c, !PT ;  /* 0x0000001403031212 */ /* 0x008fc600078e3cff */
[----:B------:R-:W3:Y:S01]  /*04f0*/  @P2 LDG.E R20, desc[UR4][R10.64+0x30] ;  /* 0x000030040a142981 */ /* 0x000ee2000c1e1900 */
[----:B----4-:R-:W-:-:S03]  /*0500*/  @P2 LOP3.LUT R3, R3, R22, RZ, 0x3c, !PT ;  /* 0x0000001603032212 */ /* 0x010fc600078e3cff */
[----:B------:R-:W4:Y:S01]  /*0510*/  @P3 LDG.E R22, desc[UR4][R10.64+0x4c] ;  /* 0x00004c040a163981 */ /* 0x000f22000c1e1900 */
[----:B------:R-:W-:-:S04]  /*0520*/  @P3 LOP3.LUT R15, R15, R28, RZ, 0x3c, !PT ;  /* 0x0000001c0f0f3212 */ /* 0x000fc800078e3cff */
[----:B------:R-:W-:Y:S02]  /*0530*/  @P4 LOP3.LUT R15, R15, R26, RZ, 0x3c, !PT ;  /* 0x0000001a0f0f4212 */ /* 0x000fe400078e3cff */
[----:B------:R-:W-:Y:S01]  /*0540*/  @P1 LOP3.LUT R2, R2, R21, RZ, 0x3c, !PT ;  /* 0x0000001502021212 */ /* 0x000fe200078e3cff */
[----:B------:R-:W4:Y:S04]  /*0550*/  @P5 LDG.E R26, desc[UR4][R10.64+0x64] ;  /* 0x000064040a1a5981 */ /* 0x000f28000c1e1900 */
[----:B------:R-:W4:Y:S01]  /*0560*/  @P3 LDG.E R21, desc[UR4][R10.64+0x40] ;  /* 0x000040040a153981 */ /* 0x000f22000c1e1900 */
[----:B------:R-:W-:Y:S02]  /*0570*/  @P2 LOP3.LUT R4, R4, R23, RZ, 0x3c, !PT ;  /* 0x0000001704042212 */ /* 0x000fe400078e3cff */
[----:B------:R-:W-:Y:S01]  /*0580*/  @P2 LOP3.LUT R2, R2, R25, RZ, 0x3c, !PT ;  /* 0x0000001902022212 */ /* 0x000fe200078e3cff */
[----:B------:R-:W4:Y:S04]  /*0590*/  @P3 LDG.E R23, desc[UR4][R10.64+0x48] ;  /* 0x000048040a173981 */ /* 0x000f28000c1e1900 */
[----:B------:R-:W4:Y:S01]  /*05a0*/  @P4 LDG.E R25, desc[UR4][R10.64+0x54] ;  /* 0x000054040a194981 */ /* 0x000f22000c1e1900 */
[----:B--2---:R-:W-:-:S03]  /*05b0*/  @P1 LOP3.LUT R5, R5, R18, RZ, 0x3c, !PT ;  /* 0x0000001205051212 */ /* 0x004fc600078e3cff */
[----:B------:R-:W2:Y:S01]  /*05c0*/  @P3 LDG.E R18, desc[UR4][R10.64+0x44] ;  /* 0x000044040a123981 */ /* 0x000ea2000c1e1900 */
[----:B---3--:R-:W-:-:S03]  /*05d0*/  @P2 LOP3.LUT R5, R5, R20, RZ, 0x3c, !PT ;  /* 0x0000001405052212 */ /* 0x008fc600078e3cff */
[----:B------:R-:W3:Y:S01]  /*05e0*/  @P4 LDG.E R20, desc[UR4][R10.64+0x58] ;  /* 0x000058040a144981 */ /* 0x000ee2000c1e1900 */
[----:B----4-:R-:W-:-:S03]  /*05f0*/  @P3 LOP3.LUT R3, R3, R22, RZ, 0x3c, !PT ;  /* 0x0000001603033212 */ /* 0x010fc600078e3cff */
[----:B------:R-:W4:Y:S01]  /*0600*/  @P4 LDG.E R22, desc[UR4][R10.64+0x60] ;  /* 0x000060040a164981 */ /* 0x000f22000c1e1900 */
[----:B------:R-:W-:Y:S02]  /*0610*/  LOP3.LUT P0, RZ, R24, 0x80, RZ, 0xc0, !PT ;  /* 0x0000008018ff7812 */ /* 0x000fe4000780c0ff */
[----:B------:R-:W-:Y:S02]  /*0620*/  @P5 LOP3.LUT R15, R15, R26, RZ, 0x3c, !PT ;  /* 0x0000001a0f0f5212 */ /* 0x000fe400078e3cff */
[----:B------:R-:W4:Y:S01]  /*0630*/  @P6 LDG.E R26, desc[UR4][R10.64+0x78] ;  /* 0x000078040a1a6981 */ /* 0x000f22000c1e1900 */
[----:B------:R-:W-:-:S03]  /*0640*/  @P3 LOP3.LUT R4, R4, R21, RZ, 0x3c, !PT ;  /* 0x0000001504043212 */ /* 0x000fc600078e3cff */
[----:B------:R-:W4:Y:S01]  /*0650*/  @P4 LDG.E R21, desc[UR4][R10.64+0x5c] ;  /* 0x00005c040a154981 */ /* 0x000f22000c1e1900 */
[----:B------:R-:W-:-:S03]  /*0660*/  @P3 LOP3.LUT R2, R2, R23, RZ, 0x3c, !PT ;  /* 0x0000001702023212 */ /* 0x000fc600078e3cff */
[----:B------:R-:W4:Y:S01]  /*0670*/  @P5 LDG.E R23, desc[UR4][R10.64+0x68] ;  /* 0x000068040a175981 */ /* 0x000f22000c1e1900 */
[----:B------:R-:W-:-:S03]  /*0680*/  @P4 LOP3.LUT R4, R4, R25, RZ, 0x3c, !PT ;  /* 0x0000001904044212 */ /* 0x000fc600078e3cff */
[----:B------:R-:W4:Y:S01]  /*0690*/  @P5 LDG.E R25, desc[UR4][R10.64+0x70] ;  /* 0x000070040a195981 */ /* 0x000f22000c1e1900 */
[----:B--2---:R-:W-:-:S03]  /*06a0*/  @P3 LOP3.LUT R5, R5, R18, RZ, 0x3c, !PT ;  /* 0x0000001205053212 */ /* 0x004fc600078e3cff */
[----:B------:R-:W2:Y:S01]  /*06b0*/  @P5 LDG.E R18, desc[UR4][R10.64+0x6c] ;  /* 0x00006c040a125981 */ /* 0x000ea2000c1e1900 */
[----:B---3--:R-:W-:-:S03]  /*06c0*/  @P4 LOP3.LUT R5, R5, R20, RZ, 0x3c, !PT ;  /* 0x0000001405054212 */ /* 0x008fc600078e3cff */
[----:B------:R-:W3:Y:S01]  /*06d0*/  @P5 LDG.E R20, desc[UR4][R10.64+0x74] ;  /* 0x000074040a145981 */ /* 0x000ee2000c1e1900 */
[----:B----4-:R-:W-:-:S03]  /*06e0*/  @P4 LOP3.LUT R3, R3, R22, RZ, 0x3c, !PT ;  /* 0x0000001603034212 */ /* 0x010fc600078e3cff */
[----:B------:R-:W4:Y:S01]  /*06f0*/  @P0 LDG.E R22, desc[UR4][R10.64+0x8c] ;  /* 0x00008c040a160981 */ /* 0x000f22000c1e1900 */
[----:B------:R-:W-:-:S03]  /*0700*/  @P6 LOP3.LUT R15, R15, R26, RZ, 0x3c, !PT ;  /* 0x0000001a0f0f6212 */ /* 0x000fc600078e3cff */
        /* <DEDUP_REMOVED lines=13> */
[----:B------:R-:W-:Y:S02]  /*07e0*/  @P6 LOP3.LUT R4, R4, R27, RZ, 0x3c, !PT ;  /* 0x0000001b04046212 */ /* 0x000fe400078e3cff */
[----:B------:R-:W-:Y:S02]  /*07f0*/  @P6 LOP3.LUT R2, R2, R21, RZ, 0x3c, !PT ;  /* 0x0000001502026212 */ /* 0x000fe400078e3cff */
[----:B------:R-:W-:Y:S02]  /*0800*/  @P0 LOP3.LUT R4, R4, R23, RZ, 0x3c, !PT ;  /* 0x0000001704040212 */ /* 0x000fe400078e3cff */
[----:B------:R-:W-:Y:S02]  /*0810*/  @P0 LOP3.LUT R2, R2, R25, RZ, 0x3c, !PT ;  /* 0x0000001902020212 */ /* 0x000fe400078e3cff */
[----:B--2---:R-:W-:Y:S02]  /*0820*/  @P6 LOP3.LUT R5, R5, R18, RZ, 0x3c, !PT ;  /* 0x0000001205056212 */ /* 0x004fe400078e3cff */
[----:B---3--:R-:W-:-:S02]  /*0830*/  @P6 LOP3.LUT R3, R3, R20, RZ, 0x3c, !PT ;  /* 0x0000001403036212 */ /* 0x008fc400078e3cff */
[----:B----4-:R-:W-:Y:S02]  /*0840*/  @P0 LOP3.LUT R5, R5, R22, RZ, 0x3c, !PT ;  /* 0x0000001605050212 */ /* 0x010fe400078e3cff */
[----:B------:R-:W-:Y:S02]  /*0850*/  @P0 LOP3.LUT R3, R3, R26, RZ, 0x3c, !PT ;  /* 0x0000001a03030212 */ /* 0x000fe400078e3cff */
[----:B------:R-:W-:-:S13]  /*0860*/  R2P PR, R24.B1, 0x7f ;  /* 0x0000007f18007804 */ /* 0x000fda0000001000 */
[----:B------:R-:W2:Y:S04]  /*0870*/  @P0 LDG.E R18, desc[UR4][R10.64+0xa0] ;  /* 0x0000a0040a120981 */ /* 0x000ea8000c1e1900 */
[----:B------:R-:W3:Y:S04]  /*0880*/  @P1 LDG.E R22, desc[UR4][R10.64+0xb4] ;  /* 0x0000b4040a161981 */ /* 0x000ee8000c1e1900 */
[----:B------:R-:W4:Y:S04]  /*0890*/  @P2 LDG.E R26, desc[UR4][R10.64+0xc8] ;  /* 0x0000c8040a1a2981 */ /* 0x000f28000c1e1900 */
[----:B------:R-:W4:Y:S04]  /*08a0*/  @P3 LDG.E R28, desc[UR4][R10.64+0xdc] ;  /* 0x0000dc040a1c3981 */ /* 0x000f28000c1e1900 */
[----:B------:R-:W4:Y:S04]  /*08b0*/  @P0 LDG.E R23, desc[UR4][R10.64+0xa4] ;  /* 0x0000a4040a170981 */ /* 0x000f28000c1e1900 */
[----:B------:R-:W4:Y:S04]  /*08c0*/  @P0 LDG.E R20, desc[UR4][R10.64+0xa8] ;  /* 0x0000a8040a140981 */ /* 0x000f28000c1e1900 */
[----:B------:R-:W4:Y:S04]  /*08d0*/  @P4 LDG.E R25, desc[UR4][R10.64+0xf0] ;  /* 0x0000f0040a194981 */ /* 0x000f28000c1e1900 */
        /* <DEDUP_REMOVED lines=21> */
[----:B------:R-:W-:Y:S02]  /*0a30*/  LOP3.LUT P0, RZ, R24, 0x8000, RZ, 0xc0, !PT ;  /* 0x0000800018ff7812 */ /* 0x000fe4000780c0ff */
[----:B----4-:R-:W-:Y:S01]  /*0a40*/  @P5 LOP3.LUT R15, R15, R26, RZ, 0x3c, !PT ;  /* 0x0000001a0f0f5212 */ /* 0x010fe200078e3cff */
[----:B------:R-:W4:Y:S04]  /*0a50*/  @P3 LDG.E R24, desc[UR4][R10.64+0xe4] ;  /* 0x0000e4040a183981 */ /* 0x000f28000c1e1900 */
[----:B------:R-:W2:Y:S01]  /*0a60*/  @P6 LDG.E R26, desc[UR4][R10.64+0x118] ;  /* 0x000118040a1a6981 */ /* 0x000ea2000c1e1900 */
        /* <DEDUP_REMOVED lines=8> */
[----:B---3--:R-:W-:-:S03]  /*0af0*/  @P2 LOP3.LUT R3, R3, R22, RZ, 0x3c, !PT ;  /* 0x0000001603032212 */ /* 0x008fc600078e3cff */
[----:B------:R-:W3:Y:S01]  /*0b00*/  @P4 LDG.E R22, desc[UR4][R10.64+0x100] ;  /* 0x000100040a164981 */ /* 0x000ee2000c1e1900 */
[----:B--2---:R-:W-:-:S03]  /*0b10*/  @P6 LOP3.LUT R15, R15, R26, RZ, 0x3c, !PT ;  /* 0x0000001a0f0f6212 */ /* 0x004fc600078e3cff */
[----:B------:R-:W2:Y:S01]  /*0b20*/  @P0 LDG.E R26, desc[UR4][R10.64+0x12c] ;  /* 0x00012c040a1a0981 */ /* 0x000ea2000c1e1900 */
[----:B----4-:R-:W-:-:S03]  /*0b30*/  @P2 LOP3.LUT R2, R2, R23, RZ, 0x3c, !PT ;  /* 0x0000001702022212 */ /* 0x010fc600078e3cff */
[----:B------:R-:W4:Y:S01]  /*0b40*/  @P4 LDG.E R23, desc[UR4][R10.64+0xfc] ;  /* 0x0000fc040a174981 */ /* 0x000f22000c1e1900 */
[----:B------:R-:W-:-:S03]  /*0b50*/  @P2 LOP3.LUT R5, R5, R20, RZ, 0x3c, !PT ;  /* 0x0000001405052212 */ /* 0x000fc600078e3cff */
[----:B------:R-:W4:Y:S01]  /*0b60*/  @P4 LDG.E R20, desc[UR4][R10.64+0xf8] ;  /* 0x0000f8040a144981 */ /* 0x000f22000c1e1900 */
[----:B------:R-:W-:Y:S02]  /*0b70*/  @P3 LOP3.LUT R2, R2, R27, RZ, 0x3c, !PT ;  /* 0x0000001b02023212 */ /* 0x000fe400078e3cff */
[----:B------:R-:W-:Y:S01]  /*0b80*/  @P3 LOP3.LUT R4, R4, R25, RZ, 0x3c, !PT ;  /* 0x0000001904043212 */ /* 0x000fe200078e3cff */
[----:B------:R-:W4:Y:S01]  /*0b90*/  @P5 LDG.E R27, desc[UR4][R10.64+0x110] ;  /* 0x000110040a1b5981 */ /* 0x000f22000c1e1900 */
[----:B------:R-:W-:-:S03]  /*0ba0*/  @P3 LOP3.LUT R5, R5, R24, RZ, 0x3c, !PT ;  /* 0x0000001805053212 */ /* 0x000fc600078e3cff */
[----:B------:R-:W4:Y:S04]  /*0bb0*/  @P5 LDG.E R25, desc[UR4][R10.64+0x108] ;  /* 0x000108040a195981 */ /* 0x000f28000c1e1900 */
        /* <DEDUP_REMOVED lines=19> */
[----:B------:R-:W-:-:S05]  /*0cf0*/  VIADD R19, R19, 0x10 ;  /* 0x0000001013137836 */ /* 0x000fca0000000000 */
[----:B------:R-:W-:Y:S02]  /*0d00*/  ISETP.NE.AND P1, PT, R19, 0x20, PT ;  /* 0x000000201300780c */ /* 0x000fe40003f25270 */
[----:B------:R-:W-:Y:S02]  /*0d10*/  @P5 LOP3.LUT R3, R3, R18, RZ, 0x3c, !PT ;  /* 0x0000001203035212 */ /* 0x000fe400078e3cff */
[----:B------:R-:W-:Y:S02]  /*0d20*/  @P6 LOP3.LUT R4, R4, R21, RZ, 0x3c, !PT ;  /* 0x0000001504046212 */ /* 0x000fe400078e3cff */
[----:B---3--:R-:W-:-:S04]  /*0d30*/  @P6 LOP3.LUT R3, R3, R22, RZ, 0x3c, !PT ;  /* 0x0000001603036212 */ /* 0x008fc800078e3cff */
[----:B--2---:R-:W-:Y:S02]  /*0d40*/  @P0 LOP3.LUT R3, R3, R26, RZ, 0x3c, !PT ;  /* 0x0000001a03030212 */ /* 0x004fe400078e3cff */
[----:B----4-:R-:W-:Y:S02]  /*0d50*/  @P6 LOP3.LUT R2, R2, R23, RZ, 0x3c, !PT ;  /* 0x0000001702026212 */ /* 0x010fe400078e3cff */
[----:B------:R-:W-:Y:S02]  /*0d60*/  @P6 LOP3.LUT R5, R5, R20, RZ, 0x3c, !PT ;  /* 0x0000001405056212 */ /* 0x000fe400078e3cff */
[----:B------:R-:W-:Y:S02]  /*0d70*/  @P0 LOP3.LUT R2, R2, R27, RZ, 0x3c, !PT ;  /* 0x0000001b02020212 */ /* 0x000fe400078e3cff */
[----:B------:R-:W-:Y:S02]  /*0d80*/  @P0 LOP3.LUT R4, R4, R25, RZ, 0x3c, !PT ;  /* 0x0000001904040212 */ /* 0x000fe400078e3cff */
[----:B------:R-:W-:Y:S01]  /*0d90*/  @P0 LOP3.LUT R5, R5, R24, RZ, 0x3c, !PT ;  /* 0x0000001805050212 */ /* 0x000fe200078e3cff */
[----:B------:R-:W-:Y:S06]  /*0da0*/  @P1 BRA `(.L_x_62) ;  /* 0xfffffff400481947 */ /* 0x000fec000383ffff */
[----:B------:R-:W-:-:S05]  /*0db0*/  VIADD R17, R17, 0x1 ;  /* 0x0000000111117836 */ /* 0x000fca0000000000 */
[----:B------:R-:W-:-:S13]  /*0dc0*/  ISETP.NE.AND P0, PT, R17, 0x5, PT ;  /* 0x000000051100780c */ /* 0x000fda0003f05270 */
[----:B------:R-:W-:Y:S05]  /*0dd0*/  @P0 BRA `(.L_x_63) ;  /* 0xfffffff400300947 */ /* 0x000fea000383ffff */
[----:B------:R1:W-:Y:S01]  /*0de0*/  STG.E.64 desc[UR4][R6.64+0x8], R4 ;  /* 0x0000080406007986 */ /* 0x0003e2000c101b04 */
[----:B------:R-:W-:Y:S01]  /*0df0*/  VIADD R14, R14, 0x1 ;  /* 0x000000010e0e7836 */ /* 0x000fe20000000000 */
[----:B------:R-:W-:Y:S02]  /*0e00*/  LOP3.LUT R11, R13, 0x3, RZ, 0xc0, !PT ;  /* 0x000000030d0b7812 */ /* 0x000fe400078ec0ff */
[----:B------:R1:W-:Y:S02]  /*0e10*/  STG.E.64 desc[UR4][R6.64+0x10], R2 ;  /* 0x0000100206007986 */ /* 0x0003e4000c101b04 */
[----:B------:R-:W-:Y:S02]  /*0e20*/  ISETP.GE.U32.AND P0, PT, R14, R11, PT ;  /* 0x0000000b0e00720c */ /* 0x000fe40003f06070 */
[----:B------:R1:W-:Y:S11]  /*0e30*/  STG.E desc[UR4][R6.64+0x4], R15 ;  /* 0x0000040f06007986 */ /* 0x0003f6000c101904 */
[----:B------:R-:W-:Y:S05]  /*0e40*/  @!P0 BRA `(.L_x_64) ;  /* 0xfffffff400048947 */ /* 0x000fea000383ffff */
.L_x_61:
[----:B------:R-:W-:Y:S05]  /*0e50*/  BSYNC.RECONVERGENT B1 ;  /* 0x0000000000017941 */ /* 0x000fea0003800200 */
.L_x_60:
[C---:B------:R-:W-:Y:S01]  /*0e60*/  ISETP.GT.U32.AND P0, PT, R13.reuse, 0x3, PT ;  /* 0x000000030d00780c */ /* 0x040fe20003f04070 */
[----:B------:R-:W-:Y:S01]  /*0e70*/  VIADD R12, R12, 0x1 ;  /* 0x000000010c0c7836 */ /* 0x000fe20000000000 */
[--C-:B------:R-:W-:Y:S02]  /*0e80*/  SHF.R.U64 R13, R13, 0x2, R0.reuse ;  /* 0x000000020d0d7819 */ /* 0x100fe40000001200 */
[----:B------:R-:W-:Y:S02]  /*0e90*/  ISETP.GT.U32.AND.EX P0, PT, R0, RZ, PT, P0 ;  /* 0x000000ff0000720c */ /* 0x000fe40003f04100 */
[----:B------:R-:W-:-:S11]  /*0ea0*/  SHF.R.U32.HI R0, RZ, 0x2, R0 ;  /* 0x00000002ff007819 */ /* 0x000fd60000011600 */
[----:B------:R-:W-:Y:S05]  /*0eb0*/  @P0 BRA `(.L_x_65) ;  /* 0xfffffff000c80947 */ /* 0x000fea000383ffff */
.L_x_59:
[----:B------:R-:W-:Y:S05]  /*0ec0*/  BSYNC.RECONVERGENT B0 ;  /* 0x0000000000007941 */ /* 0x000fea0003800200 */
.L_x_58:
[----:B------:R-:W-:Y:S04]  /*0ed0*/  STG.E.64 desc[UR4][R6.64+0x18], RZ ;  /* 0x000018ff06007986 */ /* 0x000fe8000c101b04 */
[----:B------:R-:W-:Y:S04]  /*0ee0*/  STG.E desc[UR4][R6.64+0x20], RZ ;  /* 0x000020ff06007986 */ /* 0x000fe8000c101904 */
[----:B------:R-:W-:Y:S01]  /*0ef0*/  STG.E.64 desc[UR4][R6.64+0x28], RZ ;  /* 0x000028ff06007986 */ /* 0x000fe2000c101b04 */
[----:B------:R-:W-:Y:S05]  /*0f00*/  EXIT ;  /* 0x000000000000794d */ /* 0x000fea0003800000 */
.L_x_66:
        /* <DEDUP_REMOVED lines=15> */
.L_x_71:


//--------------------- .nv.global.init           --------------------------
	.section	.nv.global.init,"aw",@progbits
	.align	4
.nv.global.init:
	.type		mrg32k3aM1SubSeq,@object
	.size		mrg32k3aM1SubSeq,(mrg32k3aM2SubSeq - mrg32k3aM1SubSeq)
mrg32k3aM1SubSeq:
        /*0000*/ 	.byte	0x0b, 0xcc, 0xee, 0x04, 0x73, 0x29, 0x8b, 0x6f, 0xf6, 0x53, 0x03, 0xf6, 0x23, 0xf6, 0xea, 0xda
        /* <DEDUP_REMOVED lines=125> */
	.type		mrg32k3aM2SubSeq,@object
	.size		mrg32k3aM2SubSeq,(mrg32k3aM1 - mrg32k3aM2SubSeq)
mrg32k3aM2SubSeq:
        /* <DEDUP_REMOVED lines=126> */
	.type		mrg32k3aM1,@object
	.size		mrg32k3aM1,(mrg32k3aM1Seq - mrg32k3aM1)
mrg32k3aM1:
        /* <DEDUP_REMOVED lines=144> */
	.type		mrg32k3aM1Seq,@object
	.size		mrg32k3aM1Seq,(mrg32k3aM2 - mrg32k3aM1Seq)
mrg32k3aM1Seq:
        /* <DEDUP_REMOVED lines=144> */
	.type		mrg32k3aM2,@object
	.size		mrg32k3aM2,(mrg32k3aM2Seq - mrg32k3aM2)
mrg32k3aM2:
        /* <DEDUP_REMOVED lines=144> */
	.type		mrg32k3aM2Seq,@object
	.size		mrg32k3aM2Seq,(precalc_xorwow_matrix - mrg32k3aM2Seq)
mrg32k3aM2Seq:
        /* <DEDUP_REMOVED lines=144> */
	.type		precalc_xorwow_matrix,@object
	.size		precalc_xorwow_matrix,(precalc_xorwow_offset_matrix - precalc_xorwow_matrix)
precalc_xorwow_matrix:
        /* <DEDUP_REMOVED lines=6400> */
	.type		precalc_xorwow_offset_matrix,@object
	.size		precalc_xorwow_offset_matrix,(.L_1 - precalc_xorwow_offset_matrix)
precalc_xorwow_offset_matrix:
        /* <DEDUP_REMOVED lines=6400> */
.L_1:


//--------------------- .nv.shared.reserved.0     --------------------------
	.section	.nv.shared.reserved.0,"aw",@nobits
	.weak		__nv_reservedSMEM_offset_0_alias
	.size		__nv_reservedSMEM_offset_0_alias, 0, 64
	.other		__nv_reservedSMEM_offset_0_alias,@"STO_CUDA_RESERVED_SHARED STV_DEFAULT"
__nv_reservedSMEM_offset_0_alias:
	.zero		0
	.zero		64


//--------------------- .nv.global                --------------------------
	.section	.nv.global,"aw",@nobits
.nv.global:
	.type		_ZN34_INTERNAL_9bf679b4_4_k_cu_beac713f6thrust24THRUST_300001_SM_1000_NS12placeholders2_8E,@object
	.size		_ZN34_INTERNAL_9bf679b4_4_k_cu_beac713f6thrust24THRUST_300001_SM_1000_NS12placeholders2_8E,(_ZN34_INTERNAL_9bf679b4_4_k_cu_beac713f4cuda3std3__436_GLOBAL__N__9bf679b4_4_k_cu_beac713f6ignoreE - _ZN34_INTERNAL_9bf679b4_4_k_cu_beac713f6thrust24THRUST_300001_SM_1000_NS12placeholders2_8E)
_ZN34_INTERNAL_9bf679b4_4_k_cu_beac713f6thrust24THRUST_300001_SM_1000_NS12placeholders2_8E:
	.zero		1
	.type		_ZN34_INTERNAL_9bf679b4_4_k_cu_beac713f4cuda3std3__436_GLOBAL__N__9bf679b4_4_k_cu_beac713f6ignoreE,@object
	.size		_ZN34_INTERNAL_9bf679b4_4_k_cu_beac713f4cuda3std3__436_GLOBAL__N__9bf679b4_4_k_cu_beac713f6ignoreE,(_ZN34_INTERNAL_9bf679b4_4_k_cu_beac713f4cuda3std6ranges3__45__cpo4dataE - _ZN34_INTERNAL_9bf679b4_4_k_cu_beac713f4cuda3std3__436_GLOBAL__N__9bf679b4_4_k_cu_beac713f6ignoreE)
_ZN34_INTERNAL_9bf679b4_4_k_cu_beac713f4cuda3std3__436_GLOBAL__N__9bf679b4_4_k_cu_beac713f6ignoreE:
	.zero		1
	.type		_ZN34_INTERNAL_9bf679b4_4_k_cu_beac713f4cuda3std6ranges3__45__cpo4dataE,@object
	.size		_ZN34_INTERNAL_9bf679b4_4_k_cu_beac713f4cuda3std6ranges3__45__cpo4dataE,(_ZN34_INTERNAL_9bf679b4_4_k_cu_beac713f6thrust24THRUST_300001_SM_1000_NS6system3cpp3parE - _ZN34_INTERNAL_9bf679b4_4_k_cu_beac713f4cuda3std6ranges3__45__cpo4dataE)
_ZN34_INTERNAL_9bf679b4_4_k_cu_beac713f4cuda3std6ranges3__45__cpo4dataE:
	.zero		1
	.type		_ZN34_INTERNAL_9bf679b4_4_k_cu_beac713f6thrust24THRUST_300001_SM_1000_NS6system3cpp3parE,@object
	.size		_ZN34_INTERNAL_9bf679b4_4_k_cu_beac713f6thrust24THRUST_300001_SM_1000_NS6system3cpp3parE,(_ZN34_INTERNAL_9bf679b4_4_k_cu_beac713f4cuda3std3__45__cpo5beginE - _ZN34_INTERNAL_9bf679b4_4_k_cu_beac713f6thrust24THRUST_300001_SM_1000_NS6system3cpp3parE)
_ZN34_INTERNAL_9bf679b4_4_k_cu_beac713f6thrust24THRUST_300001_SM_1000_NS6system3cpp3parE:
	.zero		1
	.type		_ZN34_INTERNAL_9bf679b4_4_k_cu_beac713f4cuda3std3__45__cpo5beginE,@object
	.size		_ZN34_INTERNAL_9bf679b4_4_k_cu_beac713f4cuda3std3__45__cpo5beginE,(_ZN34_INTERNAL_9bf679b4_4_k_cu_beac713f4cuda3std6ranges3__45__cpo5beginE - _ZN34_INTERNAL_9bf679b4_4_k_cu_beac713f4cuda3std3__45__cpo5beginE)
_ZN34_INTERNAL_9bf679b4_4_k_cu_beac713f4cuda3std3__45__cpo5beginE:
	.zero		1
	.type		_ZN34_INTERNAL_9bf679b4_4_k_cu_beac713f4cuda3std6ranges3__45__cpo5beginE,@object
	.size		_ZN34_INTERNAL_9bf679b4_4_k_cu_beac713f4cuda3std6ranges3__45__cpo5beginE,(_ZN34_INTERNAL_9bf679b4_4_k_cu_beac713f6thrust24THRUST_300001_SM_1000_NS6deviceE - _ZN34_INTERNAL_9bf679b4_4_k_cu_beac713f4cuda3std6ranges3__45__cpo5beginE)
_ZN34_INTERNAL_9bf679b4_4_k_cu_beac713f4cuda3std6ranges3__45__cpo5beginE:
	.zero		1
	.type		_ZN34_INTERNAL_9bf679b4_4_k_cu_beac713f6thrust24THRUST_300001_SM_1000_NS6deviceE,@object
	.size		_ZN34_INTERNAL_9bf679b4_4_k_cu_beac713f6thrust24THRUST_300001_SM_1000_NS6deviceE,(_ZN34_INTERNAL_9bf679b4_4_k_cu_beac713f4cuda3std3__47nulloptE - _ZN34_INTERNAL_9bf679b4_4_k_cu_beac713f6thrust24THRUST_300001_SM_1000_NS6deviceE)
_ZN34_INTERNAL_9bf679b4_4_k_cu_beac713f6thrust24THRUST_300001_SM_1000_NS6deviceE:
	.zero		1
	.type		_ZN34_INTERNAL_9bf679b4_4_k_cu_beac713f4cuda3std3__47nulloptE,@object
	.size		_ZN34_INTERNAL_9bf679b4_4_k_cu_beac713f4cuda3std3__47nulloptE,(_ZN34_INTERNAL_9bf679b4_4_k_cu_beac713f4cuda3std6ranges3__45__cpo8distanceE - _ZN34_INTERNAL_9bf679b4_4_k_cu_beac713f4cuda3std3__47nulloptE)
_ZN34_INTERNAL_9bf679b4_4_k_cu_beac713f4cuda3std3__47nulloptE:
	.zero		1
	.type		_ZN34_INTERNAL_9bf679b4_4_k_cu_beac713f4cuda3std6ranges3__45__cpo8distanceE,@object
	.size		_ZN34_INTERNAL_9bf679b4_4_k_cu_beac713f4cuda3std6ranges3__45__cpo8distanceE,(_ZN34_INTERNAL_9bf679b4_4_k_cu_beac713f6thrust24THRUST_300001_SM_1000_NS12placeholders2_4E - _ZN34_INTERNAL_9bf679b4_4_k_cu_beac713f4cuda3std6ranges3__45__cpo8distanceE)
_ZN34_INTERNAL_9bf679b4_4_k_cu_beac713f4cuda3std6ranges3__45__cpo8distanceE:
	.zero		1
	.type		_ZN34_INTERNAL_9bf679b4_4_k_cu_beac713f6thrust24THRUST_300001_SM_1000_NS12placeholders2_4E,@object
	.size		_ZN34_INTERNAL_9bf679b4_4_k_cu_beac713f6thrust24THRUST_300001_SM_1000_NS12placeholders2_4E,(_ZN34_INTERNAL_9bf679b4_4_k_cu_beac713f4cuda3std3__45__cpo6rbeginE - _ZN34_INTERNAL_9bf679b4_4_k_cu_beac713f6thrust24THRUST_300001_SM_1000_NS12placeholders2_4E)
_ZN34_INTERNAL_9bf679b4_4_k_cu_beac713f6thrust24THRUST_300001_SM_1000_NS12placeholders2_4E:
	.zero		1
	.type		_ZN34_INTERNAL_9bf679b4_4_k_cu_beac713f4cuda3std3__45__cpo6rbeginE,@object
	.size		_ZN34_INTERNAL_9bf679b4_4_k_cu_beac713f4cuda3std3__45__cpo6rbeginE,(_ZN34_INTERNAL_9bf679b4_4_k_cu_beac713f4cuda3std6ranges3__45__cpo7advanceE - _ZN34_INTERNAL_9bf679b4_4_k_cu_beac713f4cuda3std3__45__cpo6rbeginE)
_ZN34_INTERNAL_9bf679b4_4_k_cu_beac713f4cuda3std3__45__cpo6rbeginE:
	.zero		1
	.type		_ZN34_INTERNAL_9bf679b4_4_k_cu_beac713f4cuda3std6ranges3__45__cpo7advanceE,@object
	.size		_ZN34_INTERNAL_9bf679b4_4_k_cu_beac713f4cuda3std6ranges3__45__cpo7advanceE,(_ZN34_INTERNAL_9bf679b4_4_k_cu_beac713f6thrust24THRUST_300001_SM_1000_NS12placeholders3_10E - _ZN34_INTERNAL_9bf679b4_4_k_cu_beac713f4cuda3std6ranges3__45__cpo7advanceE)
_ZN34_INTERNAL_9bf679b4_4_k_cu_beac713f4cuda3std6ranges3__45__cpo7advanceE:
	.zero		1
	.type		_ZN34_INTERNAL_9bf679b4_4_k_cu_beac713f6thrust24THRUST_300001_SM_1000_NS12placeholders3_10E,@object
	.size		_ZN34_INTERNAL_9bf679b4_4_k_cu_beac713f6thrust24THRUST_300001_SM_1000_NS12placeholders3_10E,(_ZN34_INTERNAL_9bf679b4_4_k_cu_beac713f4cuda3std3__48in_placeE - _ZN34_INTERNAL_9bf679b4_4_k_cu_beac713f6thrust24THRUST_300001_SM_1000_NS12placeholders3_10E)
_ZN34_INTERNAL_9bf679b4_4_k_cu_beac713f6thrust24THRUST_300001_SM_1000_NS12placeholders3_10E:
	.zero		1
	.type		_ZN34_INTERNAL_9bf679b4_4_k_cu_beac713f4cuda3std3__48in_placeE,@object
	.size		_ZN34_INTERNAL_9bf679b4_4_k_cu_beac713f4cuda3std3__48in_placeE,(_ZN34_INTERNAL_9bf679b4_4_k_cu_beac713f4cuda3std6ranges3__45__cpo4sizeE - _ZN34_INTERNAL_9bf679b4_4_k_cu_beac713f4cuda3std3__48in_placeE)
_ZN34_INTERNAL_9bf679b4_4_k_cu_beac713f4cuda3std3__48in_placeE:
	.zero		1
	.type		_ZN34_INTERNAL_9bf679b4_4_k_cu_beac713f4cuda3std6ranges3__45__cpo4sizeE,@object
	.size		_ZN34_INTERNAL_9bf679b4_4_k_cu_beac713f4cuda3std6ranges3__45__cpo4sizeE,(_ZN34_INTERNAL_9bf679b4_4_k_cu_beac713f6thrust24THRUST_300001_SM_1000_NS12placeholders2_2E - _ZN34_INTERNAL_9bf679b4_4_k_cu_beac713f4cuda3std6ranges3__45__cpo4sizeE)
_ZN34_INTERNAL_9bf679b4_4_k_cu_beac713f4cuda3std6ranges3__45__cpo4sizeE:
	.zero		1
	.type		_ZN34_INTERNAL_9bf679b4_4_k_cu_beac713f6thrust24THRUST_300001_SM_1000_NS12placeholders2_2E,@object
	.size		_ZN34_INTERNAL_9bf679b4_4_k_cu_beac713f6thrust24THRUST_300001_SM_1000_NS12placeholders2_2E,(_ZN34_INTERNAL_9bf679b4_4_k_cu_beac713f4cuda3std3__45__cpo6cbeginE - _ZN34_INTERNAL_9bf679b4_4_k_cu_beac713f6thrust24THRUST_300001_SM_1000_NS12placeholders2_2E)
_ZN34_INTERNAL_9bf679b4_4_k_cu_beac713f6thrust24THRUST_300001_SM_1000_NS12placeholders2_2E:
	.zero		1
	.type		_ZN34_INTERNAL_9bf679b4_4_k_cu_beac713f4cuda3std3__45__cpo6cbeginE,@object
	.size		_ZN34_INTERNAL_9bf679b4_4_k_cu_beac713f4cuda3std3__45__cpo6cbeginE,(_ZN34_INTERNAL_9bf679b4_4_k_cu_beac713f4cuda3std6ranges3__45__cpo6cbeginE - _ZN34_INTERNAL_9bf679b4_4_k_cu_beac713f4cuda3std3__45__cpo6cbeginE)
_ZN34_INTERNAL_9bf679b4_4_k_cu_beac713f4cuda3std3__45__cpo6cbeginE:
	.zero		1
	.type		_ZN34_INTERNAL_9bf679b4_4_k_cu_beac713f4cuda3std6ranges3__45__cpo6cbeginE,@object
	.size		_ZN34_INTERNAL_9bf679b4_4_k_cu_beac713f4cuda3std6ranges3__45__cpo6cbeginE,(_ZN34_INTERNAL_9bf679b4_4_k_cu_beac713f6thrust24THRUST_300001_SM_1000_NS12placeholders2_6E - _ZN34_INTERNAL_9bf679b4_4_k_cu_beac713f4cuda3std6ranges3__45__cpo6cbeginE)
_ZN34_INTERNAL_9bf679b4_4_k_cu_beac713f4cuda3std6ranges3__45__cpo6cbeginE:
	.zero		1
	.type		_ZN34_INTERNAL_9bf679b4_4_k_cu_beac713f6thrust24THRUST_300001_SM_1000_NS12placeholders2_6E,@object
	.size		_ZN34_INTERNAL_9bf679b4_4_k_cu_beac713f6thrust24THRUST_300001_SM_1000_NS12placeholders2_6E,(_ZN34_INTERNAL_9bf679b4_4_k_cu_beac713f4cuda3std3__45__cpo7crbeginE - _ZN34_INTERNAL_9bf679b4_4_k_cu_beac713f6thrust24THRUST_300001_SM_1000_NS12placeholders2_6E)
_ZN34_INTERNAL_9bf679b4_4_k_cu_beac713f6thrust24THRUST_300001_SM_1000_NS12placeholders2_6E:
	.zero		1
	.type		_ZN34_INTERNAL_9bf679b4_4_k_cu_beac713f4cuda3std3__45__cpo7crbeginE,@object
	.size		_ZN34_INTERNAL_9bf679b4_4_k_cu_beac713f4cuda3std3__45__cpo7crbeginE,(_ZN34_INTERNAL_9bf679b4_4_k_cu_beac713f4cuda3std6ranges3__45__cpo4nextE - _ZN34_INTERNAL_9bf679b4_4_k_cu_beac713f4cuda3std3__45__cpo7crbeginE)
_ZN34_INTERNAL_9bf679b4_4_k_cu_beac713f4cuda3std3__45__cpo7crbeginE:
	.zero		1
	.type		_ZN34_INTERNAL_9bf679b4_4_k_cu_beac713f4cuda3std6ranges3__45__cpo4nextE,@object
	.size		_ZN34_INTERNAL_9bf679b4_4_k_cu_beac713f4cuda3std6ranges3__45__cpo4nextE,(_ZN34_INTERNAL_9bf679b4_4_k_cu_beac713f4cuda3std6ranges3__45__cpo4swapE - _ZN34_INTERNAL_9bf679b4_4_k_cu_beac713f4cuda3std6ranges3__45__cpo4nextE)
_ZN34_INTERNAL_9bf679b4_4_k_cu_beac713f4cuda3std6ranges3__45__cpo4nextE:
	.zero		1
	.type		_ZN34_INTERNAL_9bf679b4_4_k_cu_beac713f4cuda3std6ranges3__45__cpo4swapE,@object
	.size		_ZN34_INTERNAL_9bf679b4_4_k_cu_beac713f4cuda3std6ranges3__45__cpo4swapE,(_ZN34_INTERNAL_9bf679b4_4_k_cu_beac713f6thrust24THRUST_300001_SM_1000_NS8cuda_cub10par_nosyncE - _ZN34_INTERNAL_9bf679b4_4_k_cu_beac713f4cuda3std6ranges3__45__cpo4swapE)
_ZN34_INTERNAL_9bf679b4_4_k_cu_beac713f4cuda3std6ranges3__45__cpo4swapE:
	.zero		1
	.type		_ZN34_INTERNAL_9bf679b4_4_k_cu_beac713f6thrust24THRUST_300001_SM_1000_NS8cuda_cub10par_nosyncE,@object
	.size		_ZN34_INTERNAL_9bf679b4_4_k_cu_beac713f6thrust24THRUST_300001_SM_1000_NS8cuda_cub10par_nosyncE,(_ZN34_INTERNAL_9bf679b4_4_k_cu_beac713f6thrust24THRUST_300001_SM_1000_NS3seqE - _ZN34_INTERNAL_9bf679b4_4_k_cu_beac713f6thrust24THRUST_300001_SM_1000_NS8cuda_cub10par_nosyncE)
_ZN34_INTERNAL_9bf679b4_4_k_cu_beac713f6thrust24THRUST_300001_SM_1000_NS8cuda_cub10par_nosyncE:
	.zero		1
	.type		_ZN34_INTERNAL_9bf679b4_4_k_cu_beac713f6thrust24THRUST_300001_SM_1000_NS3seqE,@object
	.size		_ZN34_INTERNAL_9bf679b4_4_k_cu_beac713f6thrust24THRUST_300001_SM_1000_NS3seqE,(_ZN34_INTERNAL_9bf679b4_4_k_cu_beac713f4cuda3std3__420unreachable_sentinelE - _ZN34_INTERNAL_9bf679b4_4_k_cu_beac713f6thrust24THRUST_300001_SM_1000_NS3seqE)
_ZN34_INTERNAL_9bf679b4_4_k_cu_beac713f6thrust24THRUST_300001_SM_1000_NS3seqE:
	.zero		1
	.type		_ZN34_INTERNAL_9bf679b4_4_k_cu_beac713f4cuda3std3__420unreachable_sentinelE,@object
	.size		_ZN34_INTERNAL_9bf679b4_4_k_cu_beac713f4cuda3std3__420unreachable_sentinelE,(_ZN34_INTERNAL_9bf679b4_4_k_cu_beac713f4cuda3std6ranges3__45__cpo5ssizeE - _ZN34_INTERNAL_9bf679b4_4_k_cu_beac713f4cuda3std3__420unreachable_sentinelE)
_ZN34_INTERNAL_9bf679b4_4_k_cu_beac713f4cuda3std3__420unreachable_sentinelE:
	.zero		1
	.type		_ZN34_INTERNAL_9bf679b4_4_k_cu_beac713f4cuda3std6ranges3__45__cpo5ssizeE,@object
	.size		_ZN34_INTERNAL_9bf679b4_4_k_cu_beac713f4cuda3std6ranges3__45__cpo5ssizeE,(_ZN34_INTERNAL_9bf679b4_4_k_cu_beac713f6thrust24THRUST_300001_SM_1000_NS12placeholders2_3E - _ZN34_INTERNAL_9bf679b4_4_k_cu_beac713f4cuda3std6ranges3__45__cpo5ssizeE)
_ZN34_INTERNAL_9bf679b4_4_k_cu_beac713f4cuda3std6ranges3__45__cpo5ssizeE:
	.zero		1
	.type		_ZN34_INTERNAL_9bf679b4_4_k_cu_beac713f6thrust24THRUST_300001_SM_1000_NS12placeholders2_3E,@object
	.size		_ZN34_INTERNAL_9bf679b4_4_k_cu_beac713f6thrust24THRUST_300001_SM_1000_NS12placeholders2_3E,(_ZN34_INTERNAL_9bf679b4_4_k_cu_beac713f4cuda3std3__45__cpo4cendE - _ZN34_INTERNAL_9bf679b4_4_k_cu_beac713f6thrust24THRUST_300001_SM_1000_NS12placeholders2_3E)
_ZN34_INTERNAL_9bf679b4_4_k_cu_beac713f6thrust24THRUST_300001_SM_1000_NS12placeholders2_3E:
	.zero		1
	.type		_ZN34_INTERNAL_9bf679b4_4_k_cu_beac713f4cuda3std3__45__cpo4cendE,@object
	.size		_ZN34_INTERNAL_9bf679b4_4_k_cu_beac713f4cuda3std3__45__cpo4cendE,(_ZN34_INTERNAL_9bf679b4_4_k_cu_beac713f4cuda3std6ranges3__45__cpo4cendE - _ZN34_INTERNAL_9bf679b4_4_k_cu_beac713f4cuda3std3__45__cpo4cendE)
_ZN34_INTERNAL_9bf679b4_4_k_cu_beac713f4cuda3std3__45__cpo4cendE:
	.zero		1
	.type		_ZN34_INTERNAL_9bf679b4_4_k_cu_beac713f4cuda3std6ranges3__45__cpo4cendE,@object
	.size		_ZN34_INTERNAL_9bf679b4_4_k_cu_beac713f4cuda3std6ranges3__45__cpo4cendE,(_ZN34_INTERNAL_9bf679b4_4_k_cu_beac713f6thrust24THRUST_300001_SM_1000_NS12placeholders2_7E - _ZN34_INTERNAL_9bf679b4_4_k_cu_beac713f4cuda3std6ranges3__45__cpo4cendE)
_ZN34_INTERNAL_9bf679b4_4_k_cu_beac713f4cuda3std6ranges3__45__cpo4cendE:
	.zero		1
	.type		_ZN34_INTERNAL_9bf679b4_4_k_cu_beac713f6thrust24THRUST_300001_SM_1000_NS12placeholders2_7E,@object
	.size		_ZN34_INTERNAL_9bf679b4_4_k_cu_beac713f6thrust24THRUST_300001_SM_1000_NS12placeholders2_7E,(_ZN34_INTERNAL_9bf679b4_4_k_cu_beac713f4cuda3std3__45__cpo5crendE - _ZN34_INTERNAL_9bf679b4_4_k_cu_beac713f6thrust24THRUST_300001_SM_1000_NS12placeholders2_7E)
_ZN34_INTERNAL_9bf679b4_4_k_cu_beac713f6thrust24THRUST_300001_SM_1000_NS12placeholders2_7E:
	.zero		1
	.type		_ZN34_INTERNAL_9bf679b4_4_k_cu_beac713f4cuda3std3__45__cpo5crendE,@object
	.size		_ZN34_INTERNAL_9bf679b4_4_k_cu_beac713f4cuda3std3__45__cpo5crendE,(_ZN34_INTERNAL_9bf679b4_4_k_cu_beac713f4cuda3std6ranges3__45__cpo4prevE - _ZN34_INTERNAL_9bf679b4_4_k_cu_beac713f4cuda3std3__45__cpo5crendE)
_ZN34_INTERNAL_9bf679b4_4_k_cu_beac713f4cuda3std3__45__cpo5crendE:
	.zero		1
	.type		_ZN34_INTERNAL_9bf679b4_4_k_cu_beac713f4cuda3std6ranges3__45__cpo4prevE,@object
	.size		_ZN34_INTERNAL_9bf679b4_4_k_cu_beac713f4cuda3std6ranges3__45__cpo4prevE,(_ZN34_INTERNAL_9bf679b4_4_k_cu_beac713f4cuda3std6ranges3__45__cpo9iter_moveE - _ZN34_INTERNAL_9bf679b4_4_k_cu_beac713f4cuda3std6ranges3__45__cpo4prevE)
_ZN34_INTERNAL_9bf679b4_4_k_cu_beac713f4cuda3std6ranges3__45__cpo4prevE:
	.zero		1
	.type		_ZN34_INTERNAL_9bf679b4_4_k_cu_beac713f4cuda3std6ranges3__45__cpo9iter_moveE,@object
	.size		_ZN34_INTERNAL_9bf679b4_4_k_cu_beac713f4cuda3std6ranges3__45__cpo9iter_moveE,(_ZN34_INTERNAL_9bf679b4_4_k_cu_beac713f6thrust24THRUST_300001_SM_1000_NS6system6detail10sequential3seqE - _ZN34_INTERNAL_9bf679b4_4_k_cu_beac713f4cuda3std6ranges3__45__cpo9iter_moveE)
_ZN34_INTERNAL_9bf679b4_4_k_cu_beac713f4cuda3std6ranges3__45__cpo9iter_moveE:
	.zero		1
	.type		_ZN34_INTERNAL_9bf679b4_4_k_cu_beac713f6thrust24THRUST_300001_SM_1000_NS6system6detail10sequential3seqE,@object
	.size		_ZN34_INTERNAL_9bf679b4_4_k_cu_beac713f6thrust24THRUST_300001_SM_1000_NS6system6detail10sequential3seqE,(_ZN34_INTERNAL_9bf679b4_4_k_cu_beac713f6thrust24THRUST_300001_SM_1000_NS12placeholders2_9E - _ZN34_INTERNAL_9bf679b4_4_k_cu_beac713f6thrust24THRUST_300001_SM_1000_NS6system6detail10sequential3seqE)
_ZN34_INTERNAL_9bf679b4_4_k_cu_beac713f6thrust24THRUST_300001_SM_1000_NS6system6detail10sequential3seqE:
	.zero		1
	.type		_ZN34_INTERNAL_9bf679b4_4_k_cu_beac713f6thrust24THRUST_300001_SM_1000_NS12placeholders2_9E,@object
	.size		_ZN34_INTERNAL_9bf679b4_4_k_cu_beac713f6thrust24THRUST_300001_SM_1000_NS12placeholders2_9E,(_ZN34_INTERNAL_9bf679b4_4_k_cu_beac713f4cuda3std3__419piecewise_constructE - _ZN34_INTERNAL_9bf679b4_4_k_cu_beac713f6thrust24THRUST_300001_SM_1000_NS12placeholders2_9E)
_ZN34_INTERNAL_9bf679b4_4_k_cu_beac713f6thrust24THRUST_300001_SM_1000_NS12placeholders2_9E:
	.zero		1
	.type		_ZN34_INTERNAL_9bf679b4_4_k_cu_beac713f4cuda3std3__419piecewise_constructE,@object
	.size		_ZN34_INTERNAL_9bf679b4_4_k_cu_beac713f4cuda3std3__419piecewise_constructE,(_ZN34_INTERNAL_9bf679b4_4_k_cu_beac713f4cuda3std6ranges3__45__cpo5cdataE - _ZN34_INTERNAL_9bf679b4_4_k_cu_beac713f4cuda3std3__419piecewise_constructE)
_ZN34_INTERNAL_9bf679b4_4_k_cu_beac713f4cuda3std3__419piecewise_constructE:
	.zero		1
	.type		_ZN34_INTERNAL_9bf679b4_4_k_cu_beac713f4cuda3std6ranges3__45__cpo5cdataE,@object
	.size		_ZN34_INTERNAL_9bf679b4_4_k_cu_beac713f4cuda3std6ranges3__45__cpo5cdataE,(_ZN34_INTERNAL_9bf679b4_4_k_cu_beac713f6thrust24THRUST_300001_SM_1000_NS12placeholders2_1E - _ZN34_INTERNAL_9bf679b4_4_k_cu_beac713f4cuda3std6ranges3__45__cpo5cdataE)
_ZN34_INTERNAL_9bf679b4_4_k_cu_beac713f4cuda3std6ranges3__45__cpo5cdataE:
	.zero		1
	.type		_ZN34_INTERNAL_9bf679b4_4_k_cu_beac713f6thrust24THRUST_300001_SM_1000_NS12placeholders2_1E,@object
	.size		_ZN34_INTERNAL_9bf679b4_4_k_cu_beac713f6thrust24THRUST_300001_SM_1000_NS12placeholders2_1E,(_ZN34_INTERNAL_9bf679b4_4_k_cu_beac713f4cuda3std3__45__cpo3endE - _ZN34_INTERNAL_9bf679b4_4_k_cu_beac713f6thrust24THRUST_300001_SM_1000_NS12placeholders2_1E)
_ZN34_INTERNAL_9bf679b4_4_k_cu_beac713f6thrust24THRUST_300001_SM_1000_NS12placeholders2_1E:
	.zero		1
	.type		_ZN34_INTERNAL_9bf679b4_4_k_cu_beac713f4cuda3std3__45__cpo3endE,@object
	.size		_ZN34_INTERNAL_9bf679b4_4_k_cu_beac713f4cuda3std3__45__cpo3endE,(_ZN34_INTERNAL_9bf679b4_4_k_cu_beac713f4cuda3std6ranges3__45__cpo3endE - _ZN34_INTERNAL_9bf679b4_4_k_cu_beac713f4cuda3std3__45__cpo3endE)
_ZN34_INTERNAL_9bf679b4_4_k_cu_beac713f4cuda3std3__45__cpo3endE:
	.zero		1
	.type		_ZN34_INTERNAL_9bf679b4_4_k_cu_beac713f4cuda3std6ranges3__45__cpo3endE,@object
	.size		_ZN34_INTERNAL_9bf679b4_4_k_cu_beac713f4cuda3std6ranges3__45__cpo3endE,(_ZN34_INTERNAL_9bf679b4_4_k_cu_beac713f6thrust24THRUST_300001_SM_1000_NS12placeholders2_5E - _ZN34_INTERNAL_9bf679b4_4_k_cu_beac713f4cuda3std6ranges3__45__cpo3endE)
_ZN34_INTERNAL_9bf679b4_4_k_cu_beac713f4cuda3std6ranges3__45__cpo3endE:
	.zero		1
	.type		_ZN34_INTERNAL_9bf679b4_4_k_cu_beac713f6thrust24THRUST_300001_SM_1000_NS12placeholders2_5E,@object
	.size		_ZN34_INTERNAL_9bf679b4_4_k_cu_beac713f6thrust24THRUST_300001_SM_1000_NS12placeholders2_5E,(_ZN34_INTERNAL_9bf679b4_4_k_cu_beac713f4cuda3std3__45__cpo4rendE - _ZN34_INTERNAL_9bf679b4_4_k_cu_beac713f6thrust24THRUST_300001_SM_1000_NS12placeholders2_5E)
_ZN34_INTERNAL_9bf679b4_4_k_cu_beac713f6thrust24THRUST_300001_SM_1000_NS12placeholders2_5E:
	.zero		1
	.type		_ZN34_INTERNAL_9bf679b4_4_k_cu_beac713f4cuda3std3__45__cpo4rendE,@object
	.size		_ZN34_INTERNAL_9bf679b4_4_k_cu_beac713f4cuda3std3__45__cpo4rendE,(_ZN34_INTERNAL_9bf679b4_4_k_cu_beac713f4cuda3std6ranges3__45__cpo9iter_swapE - _ZN34_INTERNAL_9bf679b4_4_k_cu_beac713f4cuda3std3__45__cpo4rendE)
_ZN34_INTERNAL_9bf679b4_4_k_cu_beac713f4cuda3std3__45__cpo4rendE:
	.zero		1
	.type		_ZN34_INTERNAL_9bf679b4_4_k_cu_beac713f4cuda3std6ranges3__45__cpo9iter_swapE,@object
	.size		_ZN34_INTERNAL_9bf679b4_4_k_cu_beac713f4cuda3std6ranges3__45__cpo9iter_swapE,(_ZN34_INTERNAL_9bf679b4_4_k_cu_beac713f4cuda3std3__48unexpectE - _ZN34_INTERNAL_9bf679b4_4_k_cu_beac713f4cuda3std6ranges3__45__cpo9iter_swapE)
_ZN34_INTERNAL_9bf679b4_4_k_cu_beac713f4cuda3std6ranges3__45__cpo9iter_swapE:
	.zero		1
	.type		_ZN34_INTERNAL_9bf679b4_4_k_cu_beac713f4cuda3std3__48unexpectE,@object
	.size		_ZN34_INTERNAL_9bf679b4_4_k_cu_beac713f4cuda3std3__48unexpectE,(_ZN34_INTERNAL_9bf679b4_4_k_cu_beac713f6thrust24THRUST_300001_SM_1000_NS8cuda_cub3parE - _ZN34_INTERNAL_9bf679b4_4_k_cu_beac713f4cuda3std3__48unexpectE)
_ZN34_INTERNAL_9bf679b4_4_k_cu_beac713f4cuda3std3__48unexpectE:
	.zero		1
	.type		_ZN34_INTERNAL_9bf679b4_4_k_cu_beac713f6thrust24THRUST_300001_SM_1000_NS8cuda_cub3parE,@object
	.size		_ZN34_INTERNAL_9bf679b4_4_k_cu_beac713f6thrust24THRUST_300001_SM_1000_NS8cuda_cub3parE,(.L_38 - _ZN34_INTERNAL_9bf679b4_4_k_cu_beac713f6thrust24THRUST_300001_SM_1000_NS8cuda_cub3parE)
_ZN34_INTERNAL_9bf679b4_4_k_cu_beac713f6thrust24THRUST_300001_SM_1000_NS8cuda_cub3parE:
	.zero		1
.L_38:


//--------------------- .nv.constant0._ZN3cub18CUB_300001_SM_10006detail8for_each13static_kernelINS2_12policy_hub_t12policy_500_tEmN6thrust24THRUST_300001_SM_1000_NS8cuda_cub20__uninitialized_fill7functorINS7_10device_ptrI17curandStateXORWOWEESC_EEEEvT0_T1_ --------------------------
	.section	.nv.constant0._ZN3cub18CUB_300001_SM_10006detail8for_each13static_kernelINS2_12policy_hub_t12policy_500_tEmN6thrust24THRUST_300001_SM_1000_NS8cuda_cub20__uninitialized_fill7functorINS7_10device_ptrI17curandStateXORWOWEESC_EEEEvT0_T1_,"a",@progbits
	.sectionflags	@""
	.align	4
.nv.constant0._ZN3cub18CUB_300001_SM_10006detail8for_each13static_kernelINS2_12policy_hub_t12policy_500_tEmN6thrust24THRUST_300001_SM_1000_NS8cuda_cub20__uninitialized_fill7functorINS7_10device_ptrI17curandStateXORWOWEESC_EEEEvT0_T1_:
	.zero		960


//--------------------- .nv.constant0._ZN3cub18CUB_300001_SM_10006detail8for_each13static_kernelINS2_12policy_hub_t12policy_500_tEmN6thrust24THRUST_300001_SM_1000_NS8cuda_cub20__uninitialized_fill7functorINS7_10device_ptrIiEEiEEEEvT0_T1_ --------------------------
	.section	.nv.constant0._ZN3cub18CUB_300001_SM_10006detail8for_each13static_kernelINS2_12policy_hub_t12policy_500_tEmN6thrust24THRUST_300001_SM_1000_NS8cuda_cub20__uninitialized_fill7functorINS7_10device_ptrIiEEiEEEEvT0_T1_,"a",@progbits
	.sectionflags	@""
	.align	4
.nv.constant0._ZN3cub18CUB_300001_SM_10006detail8for_each13static_kernelINS2_12policy_hub_t12policy_500_tEmN6thrust24THRUST_300001_SM_1000_NS8cuda_cub20__uninitialized_fill7functorINS7_10device_ptrIiEEiEEEEvT0_T1_:
	.zero		920


//--------------------- .nv.constant0._ZN3cub18CUB_300001_SM_10006detail11EmptyKernelIvEEvv --------------------------
	.section	.nv.constant0._ZN3cub18CUB_300001_SM_10006detail11EmptyKernelIvEEvv,"a",@progbits
	.sectionflags	@""
	.align	4
.nv.constant0._ZN3cub18CUB_300001_SM_10006detail11EmptyKernelIvEEvv:
	.zero		896


//--------------------- .nv.constant0._Z15calculateDepthsPKdS0_PiiiiiP17curandStateXORWOW --------------------------
	.section	.nv.constant0._Z15calculateDepthsPKdS0_PiiiiiP17curandStateXORWOW,"a",@progbits
	.sectionflags	@""
	.align	4
.nv.constant0._Z15calculateDepthsPKdS0_PiiiiiP17curandStateXORWOW:
	.zero		944


//--------------------- .nv.constant0._Z12setup_kernelP17curandStateXORWOWmi --------------------------
	.section	.nv.constant0._Z12setup_kernelP17curandStateXORWOWmi,"a",@progbits
	.sectionflags	@""
	.align	4
.nv.constant0._Z12setup_kernelP17curandStateXORWOWmi:
	.zero		916


//--------------------- SYMBOLS --------------------------

	.type		.nv.reservedSmem.offset0,@object
	.size		.nv.reservedSmem.offset0,0x4
